// auto-generated by cutlass_sweep.fmha — config: {"arch": "sm_90", "direction": "fwd", "dtype": "fp16", "head_dim": 80, "mask": "residual", "schedule": "pingpong", "tile_kv": 128, "tile_q": 128}
#include "cutlass/cutlass.h"
#include "cute/tensor.hpp"
#include "cutlass/device_kernel.h"
#include "cutlass/kernel_hardware_info.h"
#include "88_hopper_fmha/collective/fmha_fusion.hpp"
#include "88_hopper_fmha/kernel/fmha_kernel_builder.hpp"

using namespace cute;
using Element = cutlass::half_t;
using TileShape = Shape<_128, _128, _80>;
using StrideQ = cute::tuple<int, _1, cute::tuple<int, int>>;
using StrideK = cute::tuple<int, _1, cute::tuple<int, int>>;
using StrideV = cute::tuple<int, cute::_1, cute::tuple<int, int>>;

using Kernel = typename cutlass::fmha::kernel::FmhaBuilder<
    Element, float, float,
    TileShape, StrideQ, StrideK, StrideV,
    cutlass::fmha::collective::ResidualFusion,
    cutlass::gemm::KernelTmaWarpSpecializedPingpong
  >::Kernel;

auto* _anchor = &cutlass::device_kernel<Kernel>;


// ===== COMPILED SASS (sm_90a) =====

	.target	sm_90a

	.elftype	@"ET_EXEC"


//--------------------- .note.nv.tkinfo           --------------------------
	.section	.note.nv.tkinfo,"",@"SHT_NOTE"
	.sectionflags	@"SHF_NOTE_NV_TKINFO"
	.tkinfo
        /*0018*/ 	.word	0x00000002
        /*0030*/ 	.string	""
        /*0030*/ 	.string	"ptxas"
        /*0030*/ 	.string	"Cuda compilation tools, release 13.0, V13.0.88"
        /*0030*/ 	.string	"Build cuda_13.0.r13.0/compiler.36424714_0"
        /*0030*/ 	.string	"-arch sm_90a -m 64 "



//--------------------- .note.nv.cuinfo           --------------------------
	.section	.note.nv.cuinfo,"",@"SHT_NOTE"
	.sectionflags	@"SHF_NOTE_NV_CUINFO"
        /*0018*/ 	.short	0x0002
        /*001a*/ 	.short	0x005a
        /*001c*/ 	.short	0x0082
	.zero		2


//--------------------- .nv.info                  --------------------------
	.section	.nv.info,"",@"SHT_CUDA_INFO"
	.align	4


	//----- nvinfo : EIATTR_REGCOUNT
	.align		4
        /*0000*/ 	.byte	0x04, 0x2f
        /*0002*/ 	.short	(.L_16 - .L_15)
	.align		4
.L_15:
        /*0004*/ 	.word	index@(_ZN7cutlass13device_kernelINS_4fmha6kernel28FmhaKernelTmaWarpSpecializedINS1_10collective30FmhaMainloopTmaWarpSpecializedINS_6half_tEffN4cute5tupleIJNS7_1CILi128EEESA_NS9_ILi80EEEEEENS8_IJiNS9_ILi1EEENS8_IJiiEEEEEESF_SF_NS4_14ResidualFusionEJNS2_6OptionILNS2_3TagE0ENS9_ILb1EEEEENSH_ILSI_2ESJ_EEEEENS4_15FmhaFwdEpilogueIS6_fNS8_IJNS9_ILi64EEESB_SA_EEEEENS2_23PersistentTileSchedulerEJSK_SL_EEEEEvNT_6ParamsE)
        /*0008*/ 	.word	0x000000a8


	//----- nvinfo : EIATTR_FRAME_SIZE
	.align		4
.L_16:
        /*000c*/ 	.byte	0x04, 0x11
        /*000e*/ 	.short	(.L_18 - .L_17)
	.align		4
.L_17:
        /*0010*/ 	.word	index@($__internal_0_$__cuda_sm20_rcp_rn_f32_slowpath)
        /*0014*/ 	.word	0x00000000


	//----- nvinfo : EIATTR_FRAME_SIZE
	.align		4
.L_18:
        /*0018*/ 	.byte	0x04, 0x11
        /*001a*/ 	.short	(.L_20 - .L_19)
	.align		4
.L_19:
        /*001c*/ 	.word	index@(_ZN7cutlass13device_kernelINS_4fmha6kernel28FmhaKernelTmaWarpSpecializedINS1_10collective30FmhaMainloopTmaWarpSpecializedINS_6half_tEffN4cute5tupleIJNS7_1CILi128EEESA_NS9_ILi80EEEEEENS8_IJiNS9_ILi1EEENS8_IJiiEEEEEESF_SF_NS4_14ResidualFusionEJNS2_6OptionILNS2_3TagE0ENS9_ILb1EEEEENSH_ILSI_2ESJ_EEEEENS4_15FmhaFwdEpilogueIS6_fNS8_IJNS9_ILi64EEESB_SA_EEEEENS2_23PersistentTileSchedulerEJSK_SL_EEEEEvNT_6ParamsE)
        /*0020*/ 	.word	0x00000000


	//----- nvinfo : EIATTR_MIN_STACK_SIZE
	.align		4
.L_20:
        /*0024*/ 	.byte	0x04, 0x12
        /*0026*/ 	.short	(.L_22 - .L_21)
	.align		4
.L_21:
        /*0028*/ 	.word	index@(_ZN7cutlass13device_kernelINS_4fmha6kernel28FmhaKernelTmaWarpSpecializedINS1_10collective30FmhaMainloopTmaWarpSpecializedINS_6half_tEffN4cute5tupleIJNS7_1CILi128EEESA_NS9_ILi80EEEEEENS8_IJiNS9_ILi1EEENS8_IJiiEEEEEESF_SF_NS4_14ResidualFusionEJNS2_6OptionILNS2_3TagE0ENS9_ILb1EEEEENSH_ILSI_2ESJ_EEEEENS4_15FmhaFwdEpilogueIS6_fNS8_IJNS9_ILi64EEESB_SA_EEEEENS2_23PersistentTileSchedulerEJSK_SL_EEEEEvNT_6ParamsE)
        /*002c*/ 	.word	0x00000000
.L_22:


//--------------------- .nv.compat                --------------------------
	.section	.nv.compat,"",@"SHT_CUDA_COMPAT_INFO"
	.align	4
        /*0000*/ 	.byte	0x02, 0x09, 0x01, 0x00, 0x02, 0x02, 0x04, 0x00, 0x02, 0x05, 0x05, 0x00, 0x03, 0x07, 0x01, 0x01
        /*0010*/ 	.byte	0x02, 0x03, 0x01, 0x00, 0x02, 0x06, 0x01, 0x00, 0x04, 0x0b, 0x08, 0x00, 0x00, 0x00, 0x00, 0x00
        /*0020*/ 	.byte	0x00, 0x00, 0x00, 0x00


//--------------------- .nv.info._ZN7cutlass13device_kernelINS_4fmha6kernel28FmhaKernelTmaWarpSpecializedINS1_10collective30FmhaMainloopTmaWarpSpecializedINS_6half_tEffN4cute5tupleIJNS7_1CILi128EEESA_NS9_ILi80EEEEEENS8_IJiNS9_ILi1EEENS8_IJiiEEEEEESF_SF_NS4_14ResidualFusionEJNS2_6OptionILNS2_3TagE0ENS9_ILb1EEEEENSH_ILSI_2ESJ_EEEEENS4_15FmhaFwdEpilogueIS6_fNS8_IJNS9_ILi64EEESB_SA_EEEEENS2_23PersistentTileSchedulerEJSK_SL_EEEEEvNT_6ParamsE --------------------------
	.section	.nv.info._ZN7cutlass13device_kernelINS_4fmha6kernel28FmhaKernelTmaWarpSpecializedINS1_10collective30FmhaMainloopTmaWarpSpecializedINS_6half_tEffN4cute5tupleIJNS7_1CILi128EEESA_NS9_ILi80EEEEEENS8_IJiNS9_ILi1EEENS8_IJiiEEEEEESF_SF_NS4_14ResidualFusionEJNS2_6OptionILNS2_3TagE0ENS9_ILb1EEEEENSH_ILSI_2ESJ_EEEEENS4_15FmhaFwdEpilogueIS6_fNS8_IJNS9_ILi64EEESB_SA_EEEEENS2_23PersistentTileSchedulerEJSK_SL_EEEEEvNT_6ParamsE,"",@"SHT_CUDA_INFO"
	.sectionflags	@""
	.align	4


	//----- nvinfo : EIATTR_CUDA_API_VERSION
	.align		4
        /*0000*/ 	.byte	0x04, 0x37
        /*0002*/ 	.short	(.L_24 - .L_23)
.L_23:
        /*0004*/ 	.word	0x00000082


	//----- nvinfo : EIATTR_KPARAM_INFO
	.align		4
.L_24:
        /*0008*/ 	.byte	0x04, 0x17
        /*000a*/ 	.short	(.L_26 - .L_25)
.L_25:
        /*000c*/ 	.word	0x00000000
        /*0010*/ 	.short	0x0000
        /*0012*/ 	.short	0x0070
        /*0014*/ 	.byte	0x00, 0xf0, 0x01, 0x20


	//----- nvinfo : EIATTR_SPARSE_MMA_MASK
	.align		4
.L_26:
        /*0018*/ 	.byte	0x03, 0x50
        /*001a*/ 	.short	0x0000


	//----- nvinfo : EIATTR_MAXREG_COUNT
	.align		4
        /*001c*/ 	.byte	0x03, 0x1b
        /*001e*/ 	.short	0x00a8


	//----- nvinfo : EIATTR_NUM_BARRIERS
	.align		4
        /*0020*/ 	.byte	0x02, 0x4c
        /*0022*/ 	.byte	0x02
	.zero		1


	//----- nvinfo : EIATTR_EXTERNS
	.align		4
        /*0024*/ 	.byte	0x04, 0x0f
        /*0026*/ 	.short	(.L_28 - .L_27)


	//   ....[0]....
	.align		4
.L_27:
        /*0028*/ 	.word	index@(__assertfail)


	//----- nvinfo : EIATTR_MERCURY_ISA_VERSION
	.align		4
.L_28:
        /*002c*/ 	.byte	0x03, 0x5f
        /*002e*/ 	.short	0x0101


	//----- nvinfo : EIATTR_INT_WARP_WIDE_INSTR_OFFSETS
	.align		4
        /*0030*/ 	.byte	0x04, 0x31
        /*0032*/ 	.short	(.L_30 - .L_29)


	//   ....[0]....
.L_29:
        /*0034*/ 	.word	0x00000760


	//   ....[1]....
        /*0038*/ 	.word	0x00000770


	//   ....[2]....
        /*003c*/ 	.word	0x00000780


	//   ....[3]....
        /*0040*/ 	.word	0x00000790


	//   ....[4]....
        /*0044*/ 	.word	0x00000800


	//   ....[5]....
        /*0048*/ 	.word	0x000009e0


	//   ....[6]....
        /*004c*/ 	.word	0x00000a90


	//----- nvinfo : EIATTR_COOP_GROUP_MASK_REGIDS
	.align		4
.L_30:
        /*0050*/ 	.byte	0x04, 0x29
        /*0052*/ 	.short	(.L_32 - .L_31)


	//   ....[0]....
.L_31:
        /*0054*/ 	.word	0xffffffff


	//   ....[1]....
        /*0058*/ 	.word	0xffffffff


	//   ....[2]....
        /*005c*/ 	.word	0xffffffff


	//   ....[3]....
        /*0060*/ 	.word	0xffffffff


	//   ....[4]....
        /*0064*/ 	.word	0xffffffff


	//   ....[5]....
        /*0068*/ 	.word	0xffffffff


	//   ....[6]....
        /*006c*/ 	.word	0xffffffff


	//   ....[7]....
        /*0070*/ 	.word	0xffffffff


	//   ....[8]....
        /*0074*/ 	.word	0xffffffff


	//   ....[9]....
        /*0078*/ 	.word	0xffffffff


	//   ....[10]....
        /*007c*/ 	.word	0xffffffff


	//   ....[11]....
        /*0080*/ 	.word	0xffffffff


	//   ....[12]....
        /*0084*/ 	.word	0xffffffff


	//   ....[13]....
        /*0088*/ 	.word	0xffffffff


	//   ....[14]....
        /*008c*/ 	.word	0xffffffff


	//   ....[15]....
        /*0090*/ 	.word	0xffffffff


	//   ....[16]....
        /*0094*/ 	.word	0xffffffff


	//   ....[17]....
        /*0098*/ 	.word	0xffffffff


	//   ....[18]....
        /*009c*/ 	.word	0xffffffff


	//   ....[19]....
        /*00a0*/ 	.word	0xffffffff


	//   ....[20]....
        /*00a4*/ 	.word	0xffffffff


	//   ....[21]....
        /*00a8*/ 	.word	0xffffffff


	//----- nvinfo : EIATTR_COOP_GROUP_INSTR_OFFSETS
	.align		4
.L_32:
        /*00ac*/ 	.byte	0x04, 0x28
        /*00ae*/ 	.short	(.L_34 - .L_33)


	//   ....[0]....
.L_33:
        /*00b0*/ 	.word	0x00000070


	//   ....[1]....
        /*00b4*/ 	.word	0x000000a0


	//   ....[2]....
        /*00b8*/ 	.word	0x000001d0


	//   ....[3]....
        /*00bc*/ 	.word	0x000003e0


	//   ....[4]....
        /*00c0*/ 	.word	0x000005a0


	//   ....[5]....
        /*00c4*/ 	.word	0x00000700


	//   ....[6]....
        /*00c8*/ 	.word	0x00001fa0


	//   ....[7]....
        /*00cc*/ 	.word	0x00002060


	//   ....[8]....
        /*00d0*/ 	.word	0x000028e0


	//   ....[9]....
        /*00d4*/ 	.word	0x00002a10


	//   ....[10]....
        /*00d8*/ 	.word	0x00005280


	//   ....[11]....
        /*00dc*/ 	.word	0x000052a0


	//   ....[12]....
        /*00e0*/ 	.word	0x00005c00


	//   ....[13]....
        /*00e4*/ 	.word	0x00005d40


	//   ....[14]....
        /*00e8*/ 	.word	0x00009000


	//   ....[15]....
        /*00ec*/ 	.word	0x00009100


	//   ....[16]....
        /*00f0*/ 	.word	0x00009940


	//   ....[17]....
        /*00f4*/ 	.word	0x00009a90


	//   ....[18]....
        /*00f8*/ 	.word	0x0000c380


	//   ....[19]....
        /*00fc*/ 	.word	0x0000c3c0


	//   ....[20]....
        /*0100*/ 	.word	0x0000c400


	//   ....[21]....
        /*0104*/ 	.word	0x0000c410


	//----- nvinfo : EIATTR_REG_RECONFIG
	.align		4
.L_34:
        /*0108*/ 	.byte	0x01, 0x54
	.zero		2


	//----- nvinfo : EIATTR_SYSCALL_OFFSETS
	.align		4
        /*010c*/ 	.byte	0x04, 0x46
        /*010e*/ 	.short	(.L_36 - .L_35)


	//   ....[0]....
.L_35:
        /*0110*/ 	.word	0x0000ced0


	//   ....[1]....
        /*0114*/ 	.word	0x0000d030


	//----- nvinfo : EIATTR_MBARRIER_INSTR_OFFSETS
	.align		4
.L_36:
        /*0118*/ 	.byte	0x04, 0x39
        /*011a*/ 	.short	(.L_38 - .L_37)


	//   ....[0]....
.L_37:
        /*011c*/ 	.word	0x00000390
        /*0120*/ 	.word	0x000000ff
        /*0124*/ 	.word	0x00020250
        /*0128*/ 	.short	0x0100
        /*012a*/ 	.byte	0x08
	.zero		1


	//   ....[1]....
        /*012c*/ 	.word	0x000003a0
        /*0130*/ 	.word	0x000000ff
        /*0134*/ 	.word	0x00020260
        /*0138*/ 	.short	0x0100
        /*013a*/ 	.byte	0x08
	.zero		1


	//   ....[2]....
        /*013c*/ 	.word	0x000003b0
        /*0140*/ 	.word	0x000000ff
        /*0144*/ 	.word	0x00020258
        /*0148*/ 	.short	0x0100
        /*014a*/ 	.byte	0x08
	.zero		1


	//   ....[3]....
        /*014c*/ 	.word	0x000003c0
        /*0150*/ 	.word	0x000000ff
        /*0154*/ 	.word	0x00020268
        /*0158*/ 	.short	0x0100
        /*015a*/ 	.byte	0x08
	.zero		1


	//   ....[4]....
        /*015c*/ 	.word	0x000004f0
        /*0160*/ 	.word	0x000000ff
        /*0164*/ 	.word	0x00020200
        /*0168*/ 	.short	0x0100
        /*016a*/ 	.byte	0x08
	.zero		1


	//   ....[5]....
        /*016c*/ 	.word	0x00000500
        /*0170*/ 	.word	0x000000ff
        /*0174*/ 	.word	0x00020228
        /*0178*/ 	.short	0x0100
        /*017a*/ 	.byte	0x08
	.zero		1


	//   ....[6]....
        /*017c*/ 	.word	0x00000510
        /*0180*/ 	.word	0x000000ff
        /*0184*/ 	.word	0x00020208
        /*0188*/ 	.short	0x0100
        /*018a*/ 	.byte	0x08
	.zero		1


	//   ....[7]....
        /*018c*/ 	.word	0x00000520
        /*0190*/ 	.word	0x000000ff
        /*0194*/ 	.word	0x00020230
        /*0198*/ 	.short	0x0100
        /*019a*/ 	.byte	0x08
	.zero		1


	//   ....[8]....
        /*019c*/ 	.word	0x00000530
        /*01a0*/ 	.word	0x000000ff
        /*01a4*/ 	.word	0x00020210
        /*01a8*/ 	.short	0x0100
        /*01aa*/ 	.byte	0x08
	.zero		1


	//   ....[9]....
        /*01ac*/ 	.word	0x00000540
        /*01b0*/ 	.word	0x000000ff
        /*01b4*/ 	.word	0x00020238
        /*01b8*/ 	.short	0x0100
        /*01ba*/ 	.byte	0x08
	.zero		1


	//   ....[10]....
        /*01bc*/ 	.word	0x00000550
        /*01c0*/ 	.word	0x000000ff
        /*01c4*/ 	.word	0x00020218
        /*01c8*/ 	.short	0x0100
        /*01ca*/ 	.byte	0x08
	.zero		1


	//   ....[11]....
        /*01cc*/ 	.word	0x00000560
        /*01d0*/ 	.word	0x000000ff
        /*01d4*/ 	.word	0x00020240
        /*01d8*/ 	.short	0x0100
        /*01da*/ 	.byte	0x08
	.zero		1


	//   ....[12]....
        /*01dc*/ 	.word	0x00000570
        /*01e0*/ 	.word	0x000000ff
        /*01e4*/ 	.word	0x00020220
        /*01e8*/ 	.short	0x0100
        /*01ea*/ 	.byte	0x08
	.zero		1


	//   ....[13]....
        /*01ec*/ 	.word	0x00000580
        /*01f0*/ 	.word	0x000000ff
        /*01f4*/ 	.word	0x00020248
        /*01f8*/ 	.short	0x0100
        /*01fa*/ 	.byte	0x08
	.zero		1


	//   ....[14]....
        /*01fc*/ 	.word	0x000006b0
        /*0200*/ 	.word	0x000000ff
        /*0204*/ 	.word	0x00020270
        /*0208*/ 	.short	0x0100
        /*020a*/ 	.byte	0x08
	.zero		1


	//   ....[15]....
        /*020c*/ 	.word	0x000006c0
        /*0210*/ 	.word	0x000000ff
        /*0214*/ 	.word	0x00020280
        /*0218*/ 	.short	0x0100
        /*021a*/ 	.byte	0x08
	.zero		1


	//   ....[16]....
        /*021c*/ 	.word	0x000006d0
        /*0220*/ 	.word	0x000000ff
        /*0224*/ 	.word	0x00020278
        /*0228*/ 	.short	0x0100
        /*022a*/ 	.byte	0x08
	.zero		1


	//   ....[17]....
        /*022c*/ 	.word	0x000006e0
        /*0230*/ 	.word	0x000000ff
        /*0234*/ 	.word	0x00020288
        /*0238*/ 	.short	0x0100
        /*023a*/ 	.byte	0x08
	.zero		1


	//   ....[18]....
        /*023c*/ 	.word	0x00000820
        /*0240*/ 	.word	0x000000ff
        /*0244*/ 	.word	0x00020290
        /*0248*/ 	.short	0x0100
        /*024a*/ 	.byte	0x06
	.zero		1


	//   ....[19]....
        /*024c*/ 	.word	0x00000830
        /*0250*/ 	.word	0x000000ff
        /*0254*/ 	.word	0x00020298
        /*0258*/ 	.short	0x0100
        /*025a*/ 	.byte	0x06
	.zero		1


	//   ....[20]....
        /*025c*/ 	.word	0x00000840
        /*0260*/ 	.word	0x000000ff
        /*0264*/ 	.word	0x000202a0
        /*0268*/ 	.short	0x0100
        /*026a*/ 	.byte	0x06
	.zero		1


	//   ....[21]....
        /*026c*/ 	.word	0x00000850
        /*0270*/ 	.word	0x000000ff
        /*0274*/ 	.word	0x000202a8
        /*0278*/ 	.short	0x0100
        /*027a*/ 	.byte	0x06
	.zero		1


	//   ....[22]....
        /*027c*/ 	.word	0x00000950
        /*0280*/ 	.word	0x000000ff
        /*0284*/ 	.word	0x000202c0
        /*0288*/ 	.short	0x0100
        /*028a*/ 	.byte	0x08
	.zero		1


	//   ....[23]....
        /*028c*/ 	.word	0x00000960
        /*0290*/ 	.word	0x000000ff
        /*0294*/ 	.word	0x000202e0
        /*0298*/ 	.short	0x0100
        /*029a*/ 	.byte	0x08
	.zero		1


	//   ....[24]....
        /*029c*/ 	.word	0x00000970
        /*02a0*/ 	.word	0x000000ff
        /*02a4*/ 	.word	0x000202c8
        /*02a8*/ 	.short	0x0100
        /*02aa*/ 	.byte	0x08
	.zero		1


	//   ....[25]....
        /*02ac*/ 	.word	0x00000980
        /*02b0*/ 	.word	0x000000ff
        /*02b4*/ 	.word	0x000202e8
        /*02b8*/ 	.short	0x0100
        /*02ba*/ 	.byte	0x08
	.zero		1


	//   ....[26]....
        /*02bc*/ 	.word	0x00000990
        /*02c0*/ 	.word	0x000000ff
        /*02c4*/ 	.word	0x000202d0
        /*02c8*/ 	.short	0x0100
        /*02ca*/ 	.byte	0x08
	.zero		1


	//   ....[27]....
        /*02cc*/ 	.word	0x000009a0
        /*02d0*/ 	.word	0x000000ff
        /*02d4*/ 	.word	0x000202f0
        /*02d8*/ 	.short	0x0100
        /*02da*/ 	.byte	0x08
	.zero		1


	//   ....[28]....
        /*02dc*/ 	.word	0x000009b0
        /*02e0*/ 	.word	0x000000ff
        /*02e4*/ 	.word	0x000202d8
        /*02e8*/ 	.short	0x0100
        /*02ea*/ 	.byte	0x08
	.zero		1


	//   ....[29]....
        /*02ec*/ 	.word	0x000009c0
        /*02f0*/ 	.word	0x000000ff
        /*02f4*/ 	.word	0x000202f8
        /*02f8*/ 	.short	0x0100
        /*02fa*/ 	.byte	0x08
	.zero		1


	//   ....[30]....
        /*02fc*/ 	.word	0x00000ac0
        /*0300*/ 	.word	0x000000ff
        /*0304*/ 	.word	0x000202b0
        /*0308*/ 	.short	0x0100
        /*030a*/ 	.byte	0x06
	.zero		1


	//   ....[31]....
        /*030c*/ 	.word	0x000012c0
        /*0310*/ 	.word	0x000000ff
        /*0314*/ 	.word	0x00020250
        /*0318*/ 	.short	0x010a
        /*031a*/ 	.byte	0x04
	.zero		1


	//   ....[32]....
        /*031c*/ 	.word	0x00001370
        /*0320*/ 	.word	0x000000ff
        /*0324*/ 	.word	0x00020200
        /*0328*/ 	.short	0x010a
        /*032a*/ 	.byte	0x1a
	.zero		1


	//   ....[33]....
        /*032c*/ 	.word	0x00001390
        /*0330*/ 	.word	0x000000ff
        /*0334*/ 	.word	0xfffffff8
        /*0338*/ 	.short	0x010a
        /*033a*/ 	.byte	0x18
	.zero		1


	//   ....[34]....
        /*033c*/ 	.word	0x00003b50
        /*0340*/ 	.word	0x0000001a
        /*0344*/ 	.word	0x00000000
        /*0348*/ 	.short	0x0101
        /*034a*/ 	.byte	0x1b
	.zero		1


	//   ....[35]....
        /*034c*/ 	.word	0x00003da0
        /*0350*/ 	.word	0x000000ff
        /*0354*/ 	.word	0x00020200
        /*0358*/ 	.short	0x010a
        /*035a*/ 	.byte	0x06
	.zero		1


	//   ....[36]....
        /*035c*/ 	.word	0x00004cc0
        /*0360*/ 	.word	0x000000ff
        /*0364*/ 	.word	0x00000000
        /*0368*/ 	.short	0x0101
        /*036a*/ 	.byte	0x1a
	.zero		1


	//   ....[37]....
        /*036c*/ 	.word	0x00004e20
        /*0370*/ 	.word	0x000000ff
        /*0374*/ 	.word	0x00020200
        /*0378*/ 	.short	0x010a
        /*037a*/ 	.byte	0x06
	.zero		1


	//   ....[38]....
        /*037c*/ 	.word	0x00006e10
        /*0380*/ 	.word	0x000000ff
        /*0384*/ 	.word	0x00020200
        /*0388*/ 	.short	0x010a
        /*038a*/ 	.byte	0x06
	.zero		1


	//   ....[39]....
        /*038c*/ 	.word	0x000072b0
        /*0390*/ 	.word	0x000000ff
        /*0394*/ 	.word	0x00020200
        /*0398*/ 	.short	0x010a
        /*039a*/ 	.byte	0x06
	.zero		1


	//   ....[40]....
        /*039c*/ 	.word	0x000081c0
        /*03a0*/ 	.word	0x000000ff
        /*03a4*/ 	.word	0x00000000
        /*03a8*/ 	.short	0x0101
        /*03aa*/ 	.byte	0x06
	.zero		1


	//   ....[41]....
        /*03ac*/ 	.word	0x00008270
        /*03b0*/ 	.word	0x000000ff
        /*03b4*/ 	.word	0x00000000
        /*03b8*/ 	.short	0x0101
        /*03ba*/ 	.byte	0x06
	.zero		1


	//   ....[42]....
        /*03bc*/ 	.word	0x00008420
        /*03c0*/ 	.word	0x000000ff
        /*03c4*/ 	.word	0x00020200
        /*03c8*/ 	.short	0x010a
        /*03ca*/ 	.byte	0x06
	.zero		1


	//   ....[43]....
        /*03cc*/ 	.word	0x0000acf0
        /*03d0*/ 	.word	0x000000ff
        /*03d4*/ 	.word	0x00020200
        /*03d8*/ 	.short	0x010a
        /*03da*/ 	.byte	0x06
	.zero		1


	//   ....[44]....
        /*03dc*/ 	.word	0x0000b160
        /*03e0*/ 	.word	0x000000ff
        /*03e4*/ 	.word	0x00020200
        /*03e8*/ 	.short	0x010a
        /*03ea*/ 	.byte	0x06
	.zero		1


	//   ....[45]....
        /*03ec*/ 	.word	0x0000c070
        /*03f0*/ 	.word	0x000000ff
        /*03f4*/ 	.word	0x00000000
        /*03f8*/ 	.short	0x0101
        /*03fa*/ 	.byte	0x06
	.zero		1


	//   ....[46]....
        /*03fc*/ 	.word	0x0000c120
        /*0400*/ 	.word	0x000000ff
        /*0404*/ 	.word	0x00000000
        /*0408*/ 	.short	0x0101
        /*040a*/ 	.byte	0x06
	.zero		1


	//   ....[47]....
        /*040c*/ 	.word	0x0000c2d0
        /*0410*/ 	.word	0x000000ff
        /*0414*/ 	.word	0x00000000
        /*0418*/ 	.short	0x0101
        /*041a*/ 	.byte	0x04
	.zero		1


	//   ....[48]....
        /*041c*/ 	.word	0x0000c350
        /*0420*/ 	.word	0x000000ff
        /*0424*/ 	.word	0x00000000
        /*0428*/ 	.short	0x0101
        /*042a*/ 	.byte	0x19
	.zero		1


	//   ....[49]....
        /*042c*/ 	.word	0x0000c910
        /*0430*/ 	.word	0x000000ff
        /*0434*/ 	.word	0x00000008
        /*0438*/ 	.short	0x010a
        /*043a*/ 	.byte	0x18
	.zero		1


	//   ....[50]....
        /*043c*/ 	.word	0x0000dd90
        /*0440*/ 	.word	0x00000000
        /*0444*/ 	.word	0x00020290
        /*0448*/ 	.short	0x0101
        /*044a*/ 	.byte	0x24
	.zero		1


	//   ....[51]....
        /*044c*/ 	.word	0x0000e150
        /*0450*/ 	.word	0x00000007
        /*0454*/ 	.word	0x00020260
        /*0458*/ 	.short	0x010a
        /*045a*/ 	.byte	0x3f
	.zero		1


	//   ....[52]....
        /*045c*/ 	.word	0x0000e520
        /*0460*/ 	.word	0x00000007
        /*0464*/ 	.word	0x000202b0
        /*0468*/ 	.short	0x0101
        /*046a*/ 	.byte	0x3f
	.zero		1


	//   ....[53]....
        /*046c*/ 	.word	0x0000e530
        /*0470*/ 	.word	0x00000007
        /*0474*/ 	.word	0x000202b0
        /*0478*/ 	.short	0x010a
        /*047a*/ 	.byte	0x3f
	.zero		1


	//   ....[54]....
        /*047c*/ 	.word	0x0000e5d0
        /*0480*/ 	.word	0x00000004
        /*0484*/ 	.word	0x00020260
        /*0488*/ 	.short	0x010a
        /*048a*/ 	.byte	0x3f
	.zero		1


	//   ....[55]....
        /*048c*/ 	.word	0x0000ec90
        /*0490*/ 	.word	0x00000008
        /*0494*/ 	.word	0x00020228
        /*0498*/ 	.short	0x010a
        /*049a*/ 	.byte	0x3f
	.zero		1


	//   ....[56]....
        /*049c*/ 	.word	0x0000f040
        /*04a0*/ 	.word	0x00000004
        /*04a4*/ 	.word	0x000202b0
        /*04a8*/ 	.short	0x0101
        /*04aa*/ 	.byte	0x3f
	.zero		1


	//   ....[57]....
        /*04ac*/ 	.word	0x0000f050
        /*04b0*/ 	.word	0x00000004
        /*04b4*/ 	.word	0x000202b0
        /*04b8*/ 	.short	0x010a
        /*04ba*/ 	.byte	0x3f
	.zero		1


	//   ....[58]....
        /*04bc*/ 	.word	0x0000f100
        /*04c0*/ 	.word	0x00000007
        /*04c4*/ 	.word	0x00020228
        /*04c8*/ 	.short	0x010a
        /*04ca*/ 	.byte	0x3f
	.zero		1


	//   ....[59]....
        /*04cc*/ 	.word	0x0000f540
        /*04d0*/ 	.word	0x00000007
        /*04d4*/ 	.word	0x00020228
        /*04d8*/ 	.short	0x010a
        /*04da*/ 	.byte	0x3f
	.zero		1


	//   ....[60]....
        /*04dc*/ 	.word	0x0000f910
        /*04e0*/ 	.word	0x00000007
        /*04e4*/ 	.word	0x00020228
        /*04e8*/ 	.short	0x010a
        /*04ea*/ 	.byte	0x3f
	.zero		1


	//   ....[61]....
        /*04ec*/ 	.word	0x0000fd30
        /*04f0*/ 	.word	0x00000003
        /*04f4*/ 	.word	0x00020250
        /*04f8*/ 	.short	0x010a
        /*04fa*/ 	.byte	0x3f
	.zero		1


	//   ....[62]....
        /*04fc*/ 	.word	0x0000fd90
        /*0500*/ 	.word	0x00000005
        /*0504*/ 	.word	0x00020200
        /*0508*/ 	.short	0x010a
        /*050a*/ 	.byte	0x3f
	.zero		1


	//   ....[63]....
        /*050c*/ 	.word	0x0000fdf0
        /*0510*/ 	.word	0x00000000
        /*0514*/ 	.word	0xfffffff8
        /*0518*/ 	.short	0x010a
        /*051a*/ 	.byte	0x3f
	.zero		1


	//   ....[64]....
        /*051c*/ 	.word	0x0000fe50
        /*0520*/ 	.word	0x00000008
        /*0524*/ 	.word	0x00020200
        /*0528*/ 	.short	0x010a
        /*052a*/ 	.byte	0x3f
	.zero		1


	//   ....[65]....
        /*052c*/ 	.word	0x0000feb0
        /*0530*/ 	.word	0x0000000d
        /*0534*/ 	.word	0x00020200
        /*0538*/ 	.short	0x010a
        /*053a*/ 	.byte	0x3f
	.zero		1


	//   ....[66]....
        /*053c*/ 	.word	0x0000ff10
        /*0540*/ 	.word	0x00000008
        /*0544*/ 	.word	0x00020200
        /*0548*/ 	.short	0x010a
        /*054a*/ 	.byte	0x3f
	.zero		1


	//   ....[67]....
        /*054c*/ 	.word	0x0000ff70
        /*0550*/ 	.word	0x0000000b
        /*0554*/ 	.word	0x00020200
        /*0558*/ 	.short	0x010a
        /*055a*/ 	.byte	0x3f
	.zero		1


	//   ....[68]....
        /*055c*/ 	.word	0x0000ffd0
        /*0560*/ 	.word	0x00000009
        /*0564*/ 	.word	0x00020200
        /*0568*/ 	.short	0x010a
        /*056a*/ 	.byte	0x3f
	.zero		1


	//   ....[69]....
        /*056c*/ 	.word	0x00010030
        /*0570*/ 	.word	0x00000003
        /*0574*/ 	.word	0x00000008
        /*0578*/ 	.short	0x010a
        /*057a*/ 	.byte	0x3f
	.zero		1


	//   ....[70]....
        /*057c*/ 	.word	0x00010100
        /*0580*/ 	.word	0x00000007
        /*0584*/ 	.word	0x00020260
        /*0588*/ 	.short	0x010a
        /*058a*/ 	.byte	0x3f
	.zero		1


	//   ....[71]....
        /*058c*/ 	.word	0x00010150
        /*0590*/ 	.word	0x00000007
        /*0594*/ 	.word	0x000202b0
        /*0598*/ 	.short	0x010a
        /*059a*/ 	.byte	0x3f
	.zero		1


	//   ....[72]....
        /*059c*/ 	.word	0x000101a0
        /*05a0*/ 	.word	0x00000004
        /*05a4*/ 	.word	0x00020260
        /*05a8*/ 	.short	0x010a
        /*05aa*/ 	.byte	0x3f
	.zero		1


	//   ....[73]....
        /*05ac*/ 	.word	0x00010270
        /*05b0*/ 	.word	0x00000008
        /*05b4*/ 	.word	0x00020228
        /*05b8*/ 	.short	0x010a
        /*05ba*/ 	.byte	0x3f
	.zero		1


	//   ....[74]....
        /*05bc*/ 	.word	0x000102c0
        /*05c0*/ 	.word	0x00000004
        /*05c4*/ 	.word	0x000202b0
        /*05c8*/ 	.short	0x010a
        /*05ca*/ 	.byte	0x3f
	.zero		1


	//   ....[75]....
        /*05cc*/ 	.word	0x00010310
        /*05d0*/ 	.word	0x00000007
        /*05d4*/ 	.word	0x00020228
        /*05d8*/ 	.short	0x010a
        /*05da*/ 	.byte	0x3f
	.zero		1


	//   ....[76]....
        /*05dc*/ 	.word	0x00010360
        /*05e0*/ 	.word	0x00000007
        /*05e4*/ 	.word	0x00020228
        /*05e8*/ 	.short	0x010a
        /*05ea*/ 	.byte	0x3f
	.zero		1


	//   ....[77]....
        /*05ec*/ 	.word	0x000103b0
        /*05f0*/ 	.word	0x00000007
        /*05f4*/ 	.word	0x00020228
        /*05f8*/ 	.short	0x010a
        /*05fa*/ 	.byte	0x3f
	.zero		1


	//----- nvinfo : EIATTR_NUM_MBARRIERS
	.align		4
.L_38:
        /*05fc*/ 	.byte	0x03, 0x38
        /*05fe*/ 	.short	0x001f


	//----- nvinfo : EIATTR_EXIT_INSTR_OFFSETS
	.align		4
        /*0600*/ 	.byte	0x04, 0x1c
        /*0602*/ 	.short	(.L_40 - .L_39)


	//   ....[0]....
.L_39:
        /*0604*/ 	.word	0x00000b20


	//   ....[1]....
        /*0608*/ 	.word	0x00000b90


	//   ....[2]....
        /*060c*/ 	.word	0x0000ddc0


	//   ....[3]....
        /*0610*/ 	.word	0x0000de20


	//   ....[4]....
        /*0614*/ 	.word	0x0000de50


	//   ....[5]....
        /*0618*/ 	.word	0x0000e990


	//   ....[6]....
        /*061c*/ 	.word	0x0000e9c0


	//   ....[7]....
        /*0620*/ 	.word	0x0000fd10


	//----- nvinfo : EIATTR_MAX_THREADS
	.align		4
.L_40:
        /*0624*/ 	.byte	0x04, 0x05
        /*0626*/ 	.short	(.L_42 - .L_41)
.L_41:
        /*0628*/ 	.word	0x00000180
        /*062c*/ 	.word	0x00000001
        /*0630*/ 	.word	0x00000001


	//----- nvinfo : EIATTR_CRS_STACK_SIZE
	.align		4
.L_42:
        /*0634*/ 	.byte	0x04, 0x1e
        /*0636*/ 	.short	(.L_44 - .L_43)
.L_43:
        /*0638*/ 	.word	0x00000000


	//----- nvinfo : EIATTR_CBANK_PARAM_SIZE
	.align		4
.L_44:
        /*063c*/ 	.byte	0x03, 0x19
        /*063e*/ 	.short	0x0870


	//----- nvinfo : EIATTR_PARAM_CBANK
	.align		4
        /*0640*/ 	.byte	0x04, 0x0a
        /*0642*/ 	.short	(.L_46 - .L_45)
	.align		4
.L_45:
        /*0644*/ 	.word	index@(.nv.constant0._ZN7cutlass13device_kernelINS_4fmha6kernel28FmhaKernelTmaWarpSpecializedINS1_10collective30FmhaMainloopTmaWarpSpecializedINS_6half_tEffN4cute5tupleIJNS7_1CILi128EEESA_NS9_ILi80EEEEEENS8_IJiNS9_ILi1EEENS8_IJiiEEEEEESF_SF_NS4_14ResidualFusionEJNS2_6OptionILNS2_3TagE0ENS9_ILb1EEEEENSH_ILSI_2ESJ_EEEEENS4_15FmhaFwdEpilogueIS6_fNS8_IJNS9_ILi64EEESB_SA_EEEEENS2_23PersistentTileSchedulerEJSK_SL_EEEEEvNT_6ParamsE)
        /*0648*/ 	.short	0x0210
        /*064a*/ 	.short	0x0870


	//----- nvinfo : EIATTR_SW_WAR
	.align		4
.L_46:
        /*064c*/ 	.byte	0x04, 0x36
        /*064e*/ 	.short	(.L_48 - .L_47)
.L_47:
        /*0650*/ 	.word	0x00000008
.L_48:


//--------------------- .nv.callgraph             --------------------------
	.section	.nv.callgraph,"",@"SHT_CUDA_CALLGRAPH"
	.align	4
	.sectionentsize	8
	.align		4
        /*0000*/ 	.word	0x00000000
	.align		4
        /*0004*/ 	.word	0xffffffff
	.align		4
        /*0008*/ 	.word	index@(_ZN7cutlass13device_kernelINS_4fmha6kernel28FmhaKernelTmaWarpSpecializedINS1_10collective30FmhaMainloopTmaWarpSpecializedINS_6half_tEffN4cute5tupleIJNS7_1CILi128EEESA_NS9_ILi80EEEEEENS8_IJiNS9_ILi1EEENS8_IJiiEEEEEESF_SF_NS4_14ResidualFusionEJNS2_6OptionILNS2_3TagE0ENS9_ILb1EEEEENSH_ILSI_2ESJ_EEEEENS4_15FmhaFwdEpilogueIS6_fNS8_IJNS9_ILi64EEESB_SA_EEEEENS2_23PersistentTileSchedulerEJSK_SL_EEEEEvNT_6ParamsE)
	.align		4
        /*000c*/ 	.word	index@(__assertfail)
	.align		4
        /*0010*/ 	.word	0x00000000
	.align		4
        /*0014*/ 	.word	0xfffffffe
	.align		4
        /*0018*/ 	.word	0x00000000
	.align		4
        /*001c*/ 	.word	0xfffffffd
	.align		4
        /*0020*/ 	.word	0x00000000
	.align		4
        /*0024*/ 	.word	0xfffffffc


//--------------------- .nv.constant4             --------------------------
	.section	.nv.constant4,"a",@progbits
	.align	8
	.align		8
.nv.constant4:
        /*0000*/ 	.dword	__assertfail
	.align		8
        /*0008*/ 	.dword	__unnamed_1
	.align		8
        /*0010*/ 	.dword	__unnamed_2
	.align		8
        /*0018*/ 	.dword	_ZN39_INTERNAL_153654ee_4_k_cu_015c9d85_34734cuda3std3__45__cpo5beginE
	.align		8
        /*0020*/ 	.dword	_ZN39_INTERNAL_153654ee_4_k_cu_015c9d85_34734cuda3std3__45__cpo3endE
	.align		8
        /*0028*/ 	.dword	_ZN39_INTERNAL_153654ee_4_k_cu_015c9d85_34734cuda3std3__45__cpo6cbeginE
	.align		8
        /*0030*/ 	.dword	_ZN39_INTERNAL_153654ee_4_k_cu_015c9d85_34734cuda3std3__45__cpo4cendE
	.align		8
        /*0038*/ 	.dword	_ZN39_INTERNAL_153654ee_4_k_cu_015c9d85_34734cuda3std3__441_GLOBAL__N__153654ee_4_k_cu_015c9d85_34736ignoreE
	.align		8
        /*0040*/ 	.dword	_ZN39_INTERNAL_153654ee_4_k_cu_015c9d85_34734cuda3std3__419piecewise_constructE
	.align		8
        /*0048*/ 	.dword	_ZN39_INTERNAL_153654ee_4_k_cu_015c9d85_34734cuda3std3__48in_placeE
	.align		8
        /*0050*/ 	.dword	_ZN39_INTERNAL_153654ee_4_k_cu_015c9d85_34734cuda3std6ranges3__45__cpo4swapE
	.align		8
        /*0058*/ 	.dword	_ZN39_INTERNAL_153654ee_4_k_cu_015c9d85_34734cuda3std6ranges3__45__cpo9iter_moveE
	.align		8
        /*0060*/ 	.dword	_ZN39_INTERNAL_153654ee_4_k_cu_015c9d85_34734cute7productE
	.align		8
        /*0068*/ 	.dword	_ZN39_INTERNAL_153654ee_4_k_cu_015c9d85_34734cute1_E
	.align		8
        /*0070*/ 	.dword	$str$24
	.align		8
        /*0078*/ 	.dword	$str$25


//--------------------- .text._ZN7cutlass13device_kernelINS_4fmha6kernel28FmhaKernelTmaWarpSpecializedINS1_10collective30FmhaMainloopTmaWarpSpecializedINS_6half_tEffN4cute5tupleIJNS7_1CILi128EEESA_NS9_ILi80EEEEEENS8_IJiNS9_ILi1EEENS8_IJiiEEEEEESF_SF_NS4_14ResidualFusionEJNS2_6OptionILNS2_3TagE0ENS9_ILb1EEEEENSH_ILSI_2ESJ_EEEEENS4_15FmhaFwdEpilogueIS6_fNS8_IJNS9_ILi64EEESB_SA_EEEEENS2_23PersistentTileSchedulerEJSK_SL_EEEEEvNT_6ParamsE --------------------------
	.section	.text._ZN7cutlass13device_kernelINS_4fmha6kernel28FmhaKernelTmaWarpSpecializedINS1_10collective30FmhaMainloopTmaWarpSpecializedINS_6half_tEffN4cute5tupleIJNS7_1CILi128EEESA_NS9_ILi80EEEEEENS8_IJiNS9_ILi1EEENS8_IJiiEEEEEESF_SF_NS4_14ResidualFusionEJNS2_6OptionILNS2_3TagE0ENS9_ILb1EEEEENSH_ILSI_2ESJ_EEEEENS4_15FmhaFwdEpilogueIS6_fNS8_IJNS9_ILi64EEESB_SA_EEEEENS2_23PersistentTileSchedulerEJSK_SL_EEEEEvNT_6ParamsE,"ax",@progbits
	.align	128
.text._ZN7cutlass13device_kernelINS_4fmha6kernel28FmhaKernelTmaWarpSpecializedINS1_10collective30FmhaMainloopTmaWarpSpecializedINS_6half_tEffN4cute5tupleIJNS7_1CILi128EEESA_NS9_ILi80EEEEEENS8_IJiNS9_ILi1EEENS8_IJiiEEEEEESF_SF_NS4_14ResidualFusionEJNS2_6OptionILNS2_3TagE0ENS9_ILb1EEEEENSH_ILSI_2ESJ_EEEEENS4_15FmhaFwdEpilogueIS6_fNS8_IJNS9_ILi64EEESB_SA_EEEEENS2_23PersistentTileSchedulerEJSK_SL_EEEEEvNT_6ParamsE:
        .type           _ZN7cutlass13device_kernelINS_4fmha6kernel28FmhaKernelTmaWarpSpecializedINS1_10collective30FmhaMainloopTmaWarpSpecializedINS_6half_tEffN4cute5tupleIJNS7_1CILi128EEESA_NS9_ILi80EEEEEENS8_IJiNS9_ILi1EEENS8_IJiiEEEEEESF_SF_NS4_14ResidualFusionEJNS2_6OptionILNS2_3TagE0ENS9_ILb1EEEEENSH_ILSI_2ESJ_EEEEENS4_15FmhaFwdEpilogueIS6_fNS8_IJNS9_ILi64EEESB_SA_EEEEENS2_23PersistentTileSchedulerEJSK_SL_EEEEEvNT_6ParamsE,@function
        .size           _ZN7cutlass13device_kernelINS_4fmha6kernel28FmhaKernelTmaWarpSpecializedINS1_10collective30FmhaMainloopTmaWarpSpecializedINS_6half_tEffN4cute5tupleIJNS7_1CILi128EEESA_NS9_ILi80EEEEEENS8_IJiNS9_ILi1EEENS8_IJiiEEEEEESF_SF_NS4_14ResidualFusionEJNS2_6OptionILNS2_3TagE0ENS9_ILb1EEEEENSH_ILSI_2ESJ_EEEEENS4_15FmhaFwdEpilogueIS6_fNS8_IJNS9_ILi64EEESB_SA_EEEEENS2_23PersistentTileSchedulerEJSK_SL_EEEEEvNT_6ParamsE,(.L_x_151 - _ZN7cutlass13device_kernelINS_4fmha6kernel28FmhaKernelTmaWarpSpecializedINS1_10collective30FmhaMainloopTmaWarpSpecializedINS_6half_tEffN4cute5tupleIJNS7_1CILi128EEESA_NS9_ILi80EEEEEENS8_IJiNS9_ILi1EEENS8_IJiiEEEEEESF_SF_NS4_14ResidualFusionEJNS2_6OptionILNS2_3TagE0ENS9_ILb1EEEEENSH_ILSI_2ESJ_EEEEENS4_15FmhaFwdEpilogueIS6_fNS8_IJNS9_ILi64EEESB_SA_EEEEENS2_23PersistentTileSchedulerEJSK_SL_EEEEEvNT_6ParamsE)
        .other          _ZN7cutlass13device_kernelINS_4fmha6kernel28FmhaKernelTmaWarpSpecializedINS1_10collective30FmhaMainloopTmaWarpSpecializedINS_6half_tEffN4cute5tupleIJNS7_1CILi128EEESA_NS9_ILi80EEEEEENS8_IJiNS9_ILi1EEENS8_IJiiEEEEEESF_SF_NS4_14ResidualFusionEJNS2_6OptionILNS2_3TagE0ENS9_ILb1EEEEENSH_ILSI_2ESJ_EEEEENS4_15FmhaFwdEpilogueIS6_fNS8_IJNS9_ILi64EEESB_SA_EEEEENS2_23PersistentTileSchedulerEJSK_SL_EEEEEvNT_6ParamsE,@"STO_CUDA_ENTRY STV_DEFAULT"
_ZN7cutlass13device_kernelINS_4fmha6kernel28FmhaKernelTmaWarpSpecializedINS1_10collective30FmhaMainloopTmaWarpSpecializedINS_6half_tEffN4cute5tupleIJNS7_1CILi128EEESA_NS9_ILi80EEEEEENS8_IJiNS9_ILi1EEENS8_IJiiEEEEEESF_SF_NS4_14ResidualFusionEJNS2_6OptionILNS2_3TagE0ENS9_ILb1EEEEENSH_ILSI_2ESJ_EEEEENS4_15FmhaFwdEpilogueIS6_fNS8_IJNS9_ILi64EEESB_SA_EEEEENS2_23PersistentTileSchedulerEJSK_SL_EEEEEvNT_6ParamsE:
[----:B------:R-:W1:Y:S01]  /*0000*/  LDC R1, c[0x0][0x28] ;  /* 0x00000a00ff017b82 */ /* 0x000e620000000800 */
[----:B------:R-:W2:Y:S07]  /*0010*/  S2R R2, SR_TID.X ;  /* 0x0000000000027919 */ /* 0x000eae0000002100 */
[----:B------:R-:W3:Y:S01]  /*0020*/  S2UR UR6, SR_CTAID.X ;  /* 0x00000000000679c3 */ /* 0x000ee20000002500 */
[----:B------:R-:W-:Y:S01]  /*0030*/  ELECT P1, URZ, PT ;  /* 0x00000000003f782f */ /* 0x000fe20003820000 */
[----:B------:R-:W-:Y:S01]  /*0040*/  BSSY B0, `(.L_x_0) ;  /* 0x0000018000007945 */ /* 0x000fe20003800000 */
[----:B---3--:R-:W-:-:S02]  /*0050*/  MOV R17, UR6 ;  /* 0x0000000600117c02 */ /* 0x008fc40008000f00 */
[----:B--2---:R-:W-:-:S05]  /*0060*/  SHF.R.U32.HI R0, RZ, 0x5, R2 ;  /* 0x00000005ff007819 */ /* 0x004fca0000011602 */
[----:B------:R-:W2:Y:S02]  /*0070*/  SHFL.IDX PT, R3, R0, RZ, 0x1f ;  /* 0x00001fff00037589 */ /* 0x000ea400000e0000 */
[----:B--2---:R-:W-:Y:S02]  /*0080*/  R2UR UR4, R3 ;  /* 0x00000000030472ca */ /* 0x004fe400000e0000 */
[----:B------:R-:W-:-:S06]  /*0090*/  SHF.R.U32.HI R3, RZ, 0x7, R2 ;  /* 0x00000007ff037819 */ /* 0x000fcc0000011602 */
[----:B------:R-:W2:Y:S05]  /*00a0*/  SHFL.IDX PT, R3, R3, RZ, 0x1f ;  /* 0x00001fff03037589 */ /* 0x000eaa00000e0000 */
[----:B------:R-:W-:Y:S02]  /*00b0*/  USHF.R.S32.HI UR5, URZ, 0x1f, UR4 ;  /* 0x0000001f3f057899 */ /* 0x000fe40008011404 */
[----:B------:R-:W-:Y:S02]  /*00c0*/  ISETP.EQ.AND P2, PT, RZ, UR4, P1 ;  /* 0x00000004ff007c0c */ /* 0x000fe40008f42270 */
[----:B------:R-:W-:-:S04]  /*00d0*/  ULEA.HI UR5, UR5, UR4, URZ, 0x2 ;  /* 0x0000000405057291 */ /* 0x000fc8000f8f103f */
[----:B------:R-:W-:-:S04]  /*00e0*/  ULOP3.LUT UR5, UR5, 0xfffffffc, URZ, 0xc0, !UPT ;  /* 0xfffffffc05057892 */ /* 0x000fc8000f8ec03f */
[----:B------:R-:W-:-:S03]  /*00f0*/  UIADD3 UR5, UR4, -UR5, URZ ;  /* 0x8000000504057290 */ /* 0x000fc6000fffe03f */
[----:B-1----:R-:W-:Y:S09]  /*0100*/  @!P2 BRA `(.L_x_1) ;  /* 0x00000000002ca947 */ /* 0x002ff20003800000 */
[----:B------:R-:W-:Y:S02]  /*0110*/  ULDC.64 UR6, c[0x0][0x198] ;  /* 0x0000660000067ab9 */ /* 0x000fe40000000a00 */
[----:B------:R-:W-:Y:S02]  /*0120*/  UIADD3 UR8, UP0, UR6, 0xf0, URZ ;  /* 0x000000f006087890 */ /* 0x000fe4000ff1e03f */
[----:B------:R-:W-:Y:S02]  /*0130*/  UIADD3 UR10, UP1, UR6, 0x1f0, URZ ;  /* 0x000001f0060a7890 */ /* 0x000fe4000ff3e03f */
[----:B------:R-:W-:Y:S02]  /*0140*/  UIADD3 UR6, UP2, UR6, 0x2f0, URZ ;  /* 0x000002f006067890 */ /* 0x000fe4000ff5e03f */
[----:B------:R-:W-:Y:S02]  /*0150*/  UIADD3.X UR9, URZ, UR7, URZ, UP0, !UPT ;  /* 0x000000073f097290 */ /* 0x000fe400087fe43f */
[----:B------:R-:W-:-:S02]  /*0160*/  UIADD3.X UR11, URZ, UR7, URZ, UP1, !UPT ;  /* 0x000000073f0b7290 */ /* 0x000fc40008ffe43f */
[----:B------:R-:W-:-:S05]  /*0170*/  UIADD3.X UR7, URZ, UR7, URZ, UP2, !UPT ;  /* 0x000000073f077290 */ /* 0x000fca00097fe43f */
[----:B------:R1:W-:Y:S02]  /*0180*/  UTMACCTL.PF [UR8] ;  /* 0x00000000080079b9 */ /* 0x0003e40008040000 */
[----:B------:R1:W-:Y:S02]  /*0190*/  UTMACCTL.PF [UR10] ;  /* 0x000000000a0079b9 */ /* 0x0003e40008040000 */
[----:B------:R1:W-:Y:S02]  /*01a0*/  UTMACCTL.PF [UR6] ;  /* 0x00000000060079b9 */ /* 0x0003e40008040000 */
[----:B-1----:R-:W-:Y:S01]  /*01b0*/  NOP ;  /* 0x0000000000007918 */ /* 0x002fe20000000000 */
.L_x_1:
[----:B------:R-:W-:Y:S05]  /*01c0*/  BSYNC B0 ;  /* 0x0000000000007941 */ /* 0x000fea0003800000 */
.L_x_0:
[----:B------:R-:W1:Y:S01]  /*01d0*/  SHFL.IDX PT, R4, R0, RZ, 0x1f ;  /* 0x00001fff00047589 */ /* 0x000e6200000e0000 */
[----:B--2---:R-:W-:Y:S01]  /*01e0*/  R2UR UR52, R3 ;  /* 0x00000000033472ca */ /* 0x004fe200000e0000 */
[----:B------:R-:W-:Y:S02]  /*01f0*/  UISETP.NE.AND UP0, UPT, UR5, 0x1, UPT ;  /* 0x000000010500788c */ /* 0x000fe4000bf05270 */
[----:B------:R-:W-:-:S10]  /*0200*/  UISETP.NE.AND UP1, UPT, UR5, 0x2, UPT ;  /* 0x000000020500788c */ /* 0x000fd4000bf25270 */
[----:B------:R-:W-:Y:S02]  /*0210*/  UIADD3 UR10, UR52, -0x1, URZ ;  /* 0xffffffff340a7890 */ /* 0x000fe4000fffe03f */
[----:B------:R-:W-:Y:S02]  /*0220*/  UISETP.EQ.AND UP2, UPT, UR52, URZ, !UP0 ;  /* 0x0000003f3400728c */ /* 0x000fe4000c742270 */
[----:B------:R-:W-:Y:S02]  /*0230*/  UISETP.EQ.AND UP3, UPT, UR52, URZ, !UP1 ;  /* 0x0000003f3400728c */ /* 0x000fe4000cf62270 */
[----:B------:R-:W-:Y:S02]  /*0240*/  UISETP.GE.U32.AND UP4, UPT, UR10, 0x4, UPT ;  /* 0x000000040a00788c */ /* 0x000fe4000bf86070 */
[----:B------:R-:W-:Y:S01]  /*0250*/  USEL UR51, URZ, 0x1, !UP2 ;  /* 0x000000013f337887 */ /* 0x000fe2000d000000 */
[----:B-1----:R-:W-:Y:S01]  /*0260*/  ISETP.NE.AND P0, PT, R4, RZ, PT ;  /* 0x000000ff0400720c */ /* 0x002fe20003f05270 */
[----:B------:R-:W-:Y:S01]  /*0270*/  USEL UR50, URZ, 0x1, !UP3 ;  /* 0x000000013f327887 */ /* 0x000fe2000d800000 */
[----:B------:R-:W-:Y:S01]  /*0280*/  MOV R4, UR5 ;  /* 0x0000000500047c02 */ /* 0x000fe20008000f00 */
[----:B------:R-:W-:-:S02]  /*0290*/  USEL UR51, UR51, 0x2, UP4 ;  /* 0x0000000233337887 */ /* 0x000fc4000a000000 */
[----:B------:R-:W-:-:S08]  /*02a0*/  USEL UR50, UR50, 0x2, UP4 ;  /* 0x0000000232327887 */ /* 0x000fd0000a000000 */
[----:B------:R-:W-:Y:S05]  /*02b0*/  @P0 BRA `(.L_x_2) ;  /* 0x0000000000480947 */ /* 0x000fea0003800000 */
[----:B------:R-:W1:Y:S01]  /*02c0*/  S2UR UR8, SR_CgaCtaId ;  /* 0x00000000000879c3 */ /* 0x000e620000008800 */
[----:B------:R-:W-:Y:S01]  /*02d0*/  UMOV UR4, 0x400 ;  /* 0x0000040000047882 */ /* 0x000fe20000000000 */
[----:B------:R-:W-:Y:S01]  /*02e0*/  UMOV UR5, 0x1 ;  /* 0x0000000100057882 */ /* 0x000fe20000000000 */
[----:B------:R-:W-:Y:S01]  /*02f0*/  UMOV UR6, 0x80 ;  /* 0x0000008000067882 */ /* 0x000fe20000000000 */
[----:B------:R-:W-:Y:S01]  /*0300*/  ELECT P0, URZ, PT ;  /* 0x00000000003f782f */ /* 0x000fe20003800000 */
[----:B------:R-:W-:-:S04]  /*0310*/  UIADD3 UR6, -UR6, 0x100000, URZ ;  /* 0x0010000006067890 */ /* 0x000fc8000fffe13f */
[----:B------:R-:W-:Y:S02]  /*0320*/  USHF.L.U32 UR7, UR6, 0xb, URZ ;  /* 0x0000000b06077899 */ /* 0x000fe4000800063f */
[----:B------:R-:W-:Y:S02]  /*0330*/  USHF.L.U32 UR6, UR6, 0x1, URZ ;  /* 0x0000000106067899 */ /* 0x000fe4000800063f */
[----:B-1----:R-:W-:Y:S02]  /*0340*/  ULEA UR8, UR8, UR4, 0x18 ;  /* 0x0000000408087291 */ /* 0x002fe4000f8ec03f */
[----:B------:R-:W-:-:S04]  /*0350*/  UIADD3 UR4, -UR5, 0x100000, URZ ;  /* 0x0010000005047890 */ /* 0x000fc8000fffe13f */
[----:B------:R-:W-:Y:S02]  /*0360*/  USHF.L.U32 UR5, UR4, 0xb, URZ ;  /* 0x0000000b04057899 */ /* 0x000fe4000800063f */
[----:B------:R-:W-:Y:S01]  /*0370*/  USHF.L.U32 UR4, UR4, 0x1, URZ ;  /* 0x0000000104047899 */ /* 0x000fe2000800063f */
[----:B------:R-:W1:Y:S11]  /*0380*/  FENCE.VIEW.ASYNC.S ;  /* 0x00000000000073c6 */ /* 0x000e760000000000 */
[----:B-1----:R1:W2:Y:S01]  /*0390*/  SYNCS.EXCH.64 URZ, [UR8+0x20250], UR4 ;  /* 0x02025004083f75b2 */ /* 0x0022a20008000100 */
[----:B------:R1:W3:Y:S01]  /*03a0*/  SYNCS.EXCH.64 URZ, [UR8+0x20260], UR6 ;  /* 0x02026006083f75b2 */ /* 0x0002e20008000100 */
[----:B------:R1:W4:Y:S01]  /*03b0*/  SYNCS.EXCH.64 URZ, [UR8+0x20258], UR4 ;  /* 0x02025804083f75b2 */ /* 0x0003220008000100 */
[----:B------:R1:W1:Y:S01]  /*03c0*/  SYNCS.EXCH.64 URZ, [UR8+0x20268], UR6 ;  /* 0x02026806083f75b2 */ /* 0x0002620008000100 */
[----:B------:R-:W-:Y:S01]  /*03d0*/  NOP ;  /* 0x0000000000007918 */ /* 0x000fe20000000000 */
.L_x_2:
[----:B------:R-:W5:Y:S01]  /*03e0*/  SHFL.IDX PT, R3, R0, RZ, 0x1f ;  /* 0x00001fff00037589 */ /* 0x000f6200000e0000 */
[----:B------:R-:W-:Y:S01]  /*03f0*/  NOP ;  /* 0x0000000000007918 */ /* 0x000fe20000000000 */
[----:B-----5:R-:W-:-:S13]  /*0400*/  ISETP.NE.AND P0, PT, R3, RZ, PT ;  /* 0x000000ff0300720c */ /* 0x020fda0003f05270 */
[----:B------:R-:W-:Y:S05]  /*0410*/  @P0 BRA `(.L_x_3) ;  /* 0x0000000000600947 */ /* 0x000fea0003800000 */
[----:B-1----:R-:W1:Y:S01]  /*0420*/  S2UR UR5, SR_CgaCtaId ;  /* 0x00000000000579c3 */ /* 0x002e620000008800 */
[----:B------:R-:W-:Y:S01]  /*0430*/  UMOV UR4, 0x400 ;  /* 0x0000040000047882 */ /* 0x000fe20000000000 */
[----:B------:R-:W-:Y:S01]  /*0440*/  UMOV UR6, 0x1 ;  /* 0x0000000100067882 */ /* 0x000fe20000000000 */
[----:B------:R-:W-:Y:S01]  /*0450*/  UMOV UR9, 0x100 ;  /* 0x0000010000097882 */ /* 0x000fe20000000000 */
[----:B------:R-:W-:-:S04]  /*0460*/  UIADD3 UR6, -UR6, 0x100000, URZ ;  /* 0x0010000006067890 */ /* 0x000fc8000fffe13f */
[----:B------:R-:W-:Y:S02]  /*0470*/  USHF.L.U32 UR7, UR6, 0xb, URZ ;  /* 0x0000000b06077899 */ /* 0x000fe4000800063f */
[----:B------:R-:W-:Y:S01]  /*0480*/  USHF.L.U32 UR6, UR6, 0x1, URZ ;  /* 0x0000000106067899 */ /* 0x000fe2000800063f */
[----:B------:R-:W-:Y:S01]  /*0490*/  ELECT P0, URZ, PT ;  /* 0x00000000003f782f */ /* 0x000fe20003800000 */
[----:B-1----:R-:W-:Y:S02]  /*04a0*/  ULEA UR8, UR5, UR4, 0x18 ;  /* 0x0000000405087291 */ /* 0x002fe4000f8ec03f */
[----:B------:R-:W-:-:S04]  /*04b0*/  UIADD3 UR4, -UR9, 0x100000, URZ ;  /* 0x0010000009047890 */ /* 0x000fc8000fffe13f */
[----:B------:R-:W-:Y:S02]  /*04c0*/  USHF.L.U32 UR5, UR4, 0xb, URZ ;  /* 0x0000000b04057899 */ /* 0x000fe4000800063f */
[----:B------:R-:W-:Y:S01]  /*04d0*/  USHF.L.U32 UR4, UR4, 0x1, URZ ;  /* 0x0000000104047899 */ /* 0x000fe2000800063f */
[----:B------:R-:W1:Y:S03]  /*04e0*/  FENCE.VIEW.ASYNC.S ;  /* 0x00000000000073c6 */ /* 0x000e660000000000 */
[----:B-1----:R1:W1:Y:S08]  /*04f0*/  SYNCS.EXCH.64 URZ, [UR8+0x20200], UR6 ;  /* 0x02020006083f75b2 */ /* 0x0022700008000100 */
[----:B------:R1:W1:Y:S01]  /*0500*/  SYNCS.EXCH.64 URZ, [UR8+0x20228], UR4 ;  /* 0x02022804083f75b2 */ /* 0x0002620008000100 */
        /* <DEDUP_REMOVED lines=8> */
[----:B------:R-:W-:Y:S01]  /*0590*/  NOP ;  /* 0x0000000000007918 */ /* 0x000fe20000000000 */
.L_x_3:
        /* <DEDUP_REMOVED lines=21> */
[----:B------:R-:W-:Y:S01]  /*06f0*/  NOP ;  /* 0x0000000000007918 */ /* 0x000fe20000000000 */
.L_x_4:
[----:B------:R-:W5:Y:S01]  /*0700*/  SHFL.IDX PT, R3, R0, RZ, 0x1f ;  /* 0x00001fff00037589 */ /* 0x000f6200000e0000 */
[----:B------:R-:W-:Y:S01]  /*0710*/  ELECT P0, URZ, PT ;  /* 0x00000000003f782f */ /* 0x000fe20003800000 */
[----:B------:R-:W-:Y:S01]  /*0720*/  NOP ;  /* 0x0000000000007918 */ /* 0x000fe20000000000 */
[----:B-1----:R-:W-:Y:S02]  /*0730*/  UMOV UR4, 0x80 ;  /* 0x0000008000047882 */ /* 0x002fe40000000000 */
[C---:B-----5:R-:W-:Y:S02]  /*0740*/  ISETP.NE.OR P0, PT, R3.reuse, RZ, !P0 ;  /* 0x000000ff0300720c */ /* 0x060fe40004705670 */
[----:B------:R-:W-:-:S11]  /*0750*/  ISETP.NE.AND P3, PT, R3, RZ, PT ;  /* 0x000000ff0300720c */ /* 0x000fd60003f65270 */
[----:B------:R-:W-:Y:S01]  /*0760*/  VOTEU.ALL UP2, P0 ;  /* 0x00000000003f7886 */ /* 0x000fe20000040000 */
[----:B------:R-:W-:Y:S01]  /*0770*/  VOTEU.ALL UP3, P0 ;  /* 0x00000000003f7886 */ /* 0x000fe20000060000 */
[----:B------:R-:W-:Y:S01]  /*0780*/  VOTEU.ALL UP4, P0 ;  /* 0x00000000003f7886 */ /* 0x000fe20000080000 */
[----:B------:R-:W-:Y:S02]  /*0790*/  VOTEU.ALL UP5, P0 ;  /* 0x00000000003f7886 */ /* 0x000fe400000a0000 */
[----:B------:R-:W1:Y:S01]  /*07a0*/  @!UP2 S2UR UR7, SR_CgaCtaId ;  /* 0x000000000007a9c3 */ /* 0x000e620000008800 */
[----:B------:R-:W-:Y:S01]  /*07b0*/  @!UP2 UMOV UR6, 0x400 ;  /* 0x000004000006a882 */ /* 0x000fe20000000000 */
[----:B------:R-:W-:-:S04]  /*07c0*/  @!UP2 UIADD3 UR4, -UR4, 0x100000, URZ ;  /* 0x001000000404a890 */ /* 0x000fc8000fffe13f */
[----:B------:R-:W-:Y:S02]  /*07d0*/  @!UP2 USHF.L.U32 UR5, UR4, 0xb, URZ ;  /* 0x0000000b0405a899 */ /* 0x000fe4000800063f */
[----:B------:R-:W-:Y:S02]  /*07e0*/  @!UP2 USHF.L.U32 UR4, UR4, 0x1, URZ ;  /* 0x000000010404a899 */ /* 0x000fe4000800063f */
[----:B-1----:R-:W-:Y:S01]  /*07f0*/  @!UP2 ULEA UR6, UR7, UR6, 0x18 ;  /* 0x000000060706a291 */ /* 0x002fe2000f8ec03f */
[----:B------:R-:W-:Y:S01]  /*0800*/  VOTEU.ALL UP2, P0 ;  /* 0x00000000003f7886 */ /* 0x000fe20000040000 */
[----:B------:R-:W1:Y:S10]  /*0810*/  FENCE.VIEW.ASYNC.S ;  /* 0x00000000000073c6 */ /* 0x000e740000000000 */
[----:B-1----:R1:W1:Y:S01]  /*0820*/  @!UP2 SYNCS.EXCH.64 URZ, [UR6+0x20290], UR4 ;  /* 0x02029004063fa5b2 */ /* 0x0022620008000100 */
[----:B------:R1:W1:Y:S01]  /*0830*/  @!UP3 SYNCS.EXCH.64 URZ, [UR6+0x20298], UR4 ;  /* 0x02029804063fb5b2 */ /* 0x0002620008000100 */
[----:B------:R1:W1:Y:S01]  /*0840*/  @!UP4 SYNCS.EXCH.64 URZ, [UR6+0x202a0], UR4 ;  /* 0x0202a004063fc5b2 */ /* 0x0002620008000100 */
[----:B------:R1:W1:Y:S01]  /*0850*/  @!UP5 SYNCS.EXCH.64 URZ, [UR6+0x202a8], UR4 ;  /* 0x0202a804063fd5b2 */ /* 0x0002620008000100 */
[----:B------:R-:W-:Y:S01]  /*0860*/  NOP ;  /* 0x0000000000007918 */ /* 0x000fe20000000000 */
[----:B------:R-:W-:Y:S05]  /*0870*/  @P3 BRA `(.L_x_5) ;  /* 0x0000000000583947 */ /* 0x000fea0003800000 */
[----:B-1----:R-:W1:Y:S01]  /*0880*/  S2UR UR5, SR_CgaCtaId ;  /* 0x00000000000579c3 */ /* 0x002e620000008800 */
[----:B------:R-:W-:Y:S01]  /*0890*/  UMOV UR4, 0x400 ;  /* 0x0000040000047882 */ /* 0x000fe20000000000 */
[----:B------:R-:W-:Y:S01]  /*08a0*/  UMOV UR6, 0x20 ;  /* 0x0000002000067882 */ /* 0x000fe20000000000 */
[----:B------:R-:W-:Y:S01]  /*08b0*/  UMOV UR7, 0x80 ;  /* 0x0000008000077882 */ /* 0x000fe20000000000 */
[----:B------:R-:W-:Y:S01]  /*08c0*/  ELECT P0, URZ, PT ;  /* 0x00000000003f782f */ /* 0x000fe20003800000 */
[----:B-1----:R-:W-:Y:S02]  /*08d0*/  ULEA UR8, UR5, UR4, 0x18 ;  /* 0x0000000405087291 */ /* 0x002fe4000f8ec03f */
[----:B------:R-:W-:-:S04]  /*08e0*/  UIADD3 UR4, -UR6, 0x100000, URZ ;  /* 0x0010000006047890 */ /* 0x000fc8000fffe13f */
[----:B------:R-:W-:Y:S02]  /*08f0*/  USHF.L.U32 UR5, UR4, 0xb, URZ ;  /* 0x0000000b04057899 */ /* 0x000fe4000800063f */
[----:B------:R-:W-:Y:S02]  /*0900*/  USHF.L.U32 UR4, UR4, 0x1, URZ ;  /* 0x0000000104047899 */ /* 0x000fe4000800063f */
        /* <DEDUP_REMOVED lines=13> */
.L_x_5:
[----:B------:R-:W-:Y:S01]  /*09e0*/  VOTEU.ANY UP2, P2 ;  /* 0x00000000003f7886 */ /* 0x000fe20001040100 */
[----:B-1----:R-:W-:Y:S01]  /*09f0*/  UMOV UR4, 0x40 ;  /* 0x0000004000047882 */ /* 0x002fe20000000000 */
[----:B------:R-:W-:Y:S01]  /*0a00*/  ISETP.NE.AND P3, PT, RZ, UR52, PT ;  /* 0x00000034ff007c0c */ /* 0x000fe2000bf65270 */
[----:B------:R-:W-:Y:S01]  /*0a10*/  NOP ;  /* 0x0000000000007918 */ /* 0x000fe20000000000 */
[----:B------:R-:W-:Y:S01]  /*0a20*/  ISETP.EQ.AND P0, PT, R4, 0x2, P1 ;  /* 0x000000020400780c */ /* 0x000fe20000f02270 */
[----:B------:R-:W1:Y:S01]  /*0a30*/  @UP2 S2UR UR7, SR_CgaCtaId ;  /* 0x00000000000729c3 */ /* 0x000e620000008800 */
[----:B------:R-:W-:Y:S01]  /*0a40*/  @UP2 UMOV UR6, 0x400 ;  /* 0x0000040000062882 */ /* 0x000fe20000000000 */
[----:B------:R-:W-:-:S04]  /*0a50*/  @UP2 UIADD3 UR4, -UR4, 0x100000, URZ ;  /* 0x0010000004042890 */ /* 0x000fc8000fffe13f */
[----:B------:R-:W-:Y:S02]  /*0a60*/  @UP2 USHF.L.U32 UR5, UR4, 0xb, URZ ;  /* 0x0000000b04052899 */ /* 0x000fe4000800063f */
[----:B------:R-:W-:Y:S02]  /*0a70*/  @UP2 USHF.L.U32 UR4, UR4, 0x1, URZ ;  /* 0x0000000104042899 */ /* 0x000fe4000800063f */
[----:B-1----:R-:W-:Y:S01]  /*0a80*/  @UP2 ULEA UR6, UR7, UR6, 0x18 ;  /* 0x0000000607062291 */ /* 0x002fe2000f8ec03f */
[----:B------:R-:W-:Y:S01]  /*0a90*/  VOTEU.ANY UP2, P2 ;  /* 0x00000000003f7886 */ /* 0x000fe20001040100 */
[----:B------:R-:W-:Y:S01]  /*0aa0*/  ISETP.EQ.AND P2, PT, R4, 0x1, P1 ;  /* 0x000000010400780c */ /* 0x000fe20000f42270 */
[----:B------:R-:W1:Y:S09]  /*0ab0*/  FENCE.VIEW.ASYNC.S ;  /* 0x00000000000073c6 */ /* 0x000e720000000000 */
[----:B-1----:R1:W2:Y:S01]  /*0ac0*/  @UP2 SYNCS.EXCH.64 URZ, [UR6+0x202b0], UR4 ;  /* 0x0202b004063f25b2 */ /* 0x0022a20008000100 */
[----:B------:R-:W-:Y:S01]  /*0ad0*/  NOP ;  /* 0x0000000000007918 */ /* 0x000fe20000000000 */
[----:B--234-:R-:W-:Y:S06]  /*0ae0*/  BAR.SYNC.DEFER_BLOCKING 0x0 ;  /* 0x0000000000007b1d */ /* 0x01cfec0000010000 */
[----:B------:R-:W-:Y:S05]  /*0af0*/  @!P3 BRA `(.L_x_6) ;  /* 0x000000d000b4b947 */ /* 0x000fea0003800000 */
[----:B------:R-:W-:-:S06]  /*0b00*/  UISETP.GT.U32.AND UP0, UPT, UR10, 0x3, UPT ;  /* 0x000000030a00788c */ /* 0x000fcc000bf04070 */
[----:B------:R-:W-:-:S13]  /*0b10*/  PLOP3.LUT P0, PT, PT, PT, UP0, 0x80, 0x0 ;  /* 0x000000000000781c */ /* 0x000fda0003f0f008 */
[----:B-1----:R-:W-:Y:S05]  /*0b20*/  @P0 EXIT ;  /* 0x000000000000094d */ /* 0x002fea0003800000 */
.L_x_7:
[----:B------:R-:W-:-:S08]  /*0b30*/  NOP ;  /* 0x0000000000007918 */ /* 0x000fd00000000000 */
[----:B------:R-:W1:Y:S02]  /*0b40*/  USETMAXREG.TRY_ALLOC.CTAPOOL UP0, 0xf0 ;  /* 0x000000f0000079c8 */ /* 0x000e640008000600 */
[----:B-1----:R-:W-:-:S13]  /*0b50*/  PLOP3.LUT P0, PT, PT, PT, UP0, 0x80, 0x0 ;  /* 0x000000000000781c */ /* 0x002fda0003f0f008 */
[----:B------:R-:W-:Y:S05]  /*0b60*/  @!P0 BRA `(.L_x_7) ;  /* 0xfffffffc00f08947 */ /* 0x000fea000383ffff */
[----:B------:R-:W-:Y:S02]  /*0b70*/  ULDC UR4, c[0x0][0xa00] ;  /* 0x0002800000047ab9 */ /* 0x000fe40000000800 */
[----:B------:R-:W-:-:S13]  /*0b80*/  ISETP.GE.AND P0, PT, R17, UR4, PT ;  /* 0x0000000411007c0c */ /* 0x000fda000bf06270 */
[----:B------:R-:W-:Y:S05]  /*0b90*/  @P0 EXIT ;  /* 0x000000000000094d */ /* 0x000fea0003800000 */
[----:B------:R-:W1:Y:S01]  /*0ba0*/  S2UR UR4, SR_CgaCtaId ;  /* 0x00000000000479c3 */ /* 0x000e620000008800 */
[----:B------:R-:W-:Y:S01]  /*0bb0*/  SHF.R.S32.HI R3, RZ, 0x1f, R2 ;  /* 0x0000001fff037819 */ /* 0x000fe20000011402 */
[----:B------:R-:W-:Y:S01]  /*0bc0*/  UMOV UR36, 0x400 ;  /* 0x0000040000247882 */ /* 0x000fe20000000000 */
[----:B------:R-:W-:Y:S01]  /*0bd0*/  UISETP.NE.AND UP0, UPT, UR52, 0x1, UPT ;  /* 0x000000013400788c */ /* 0x000fe2000bf05270 */
[----:B------:R-:W-:Y:S01]  /*0be0*/  IMAD.MOV.U32 R18, RZ, RZ, RZ ;  /* 0x000000ffff127224 */ /* 0x000fe200078e00ff */
[----:B------:R-:W-:Y:S01]  /*0bf0*/  LEA.HI R3, R3, R2, RZ, 0x7 ;  /* 0x0000000203037211 */ /* 0x000fe200078f38ff */
[----:B------:R-:W-:Y:S02]  /*0c00*/  ULOP3.LUT UR49, UR51, 0x1, URZ, 0xfc, !UPT ;  /* 0x0000000133317892 */ /* 0x000fe4000f8efc3f */
[----:B------:R-:W-:Y:S01]  /*0c10*/  UP2UR UR5, UPR, URZ, 0x1 ;  /* 0x000000013f057883 */ /* 0x000fe20008000000 */
[----:B------:R-:W-:Y:S01]  /*0c20*/  LOP3.LUT R3, R3, 0xffffff80, RZ, 0xc0, !PT ;  /* 0xffffff8003037812 */ /* 0x000fe200078ec0ff */
[----:B------:R-:W-:Y:S01]  /*0c30*/  USEL UR6, URZ, 0x1, UP0 ;  /* 0x000000013f067887 */ /* 0x000fe20008000000 */
[----:B------:R-:W-:Y:S01]  /*0c40*/  ULDC.64 UR54, c[0x0][0x198] ;  /* 0x0000660000367ab9 */ /* 0x000fe20000000a00 */
[----:B------:R-:W-:-:S02]  /*0c50*/  UMOV UR47, URZ ;  /* 0x0000003f002f7c82 */ /* 0x000fc40008000000 */
[----:B------:R-:W-:Y:S01]  /*0c60*/  IMAD.IADD R3, R2, 0x1, -R3 ;  /* 0x0000000102037824 */ /* 0x000fe200078e0a03 */
[----:B------:R-:W-:Y:S01]  /*0c70*/  UMOV UR46, URZ ;  /* 0x0000003f002e7c82 */ /* 0x000fe20008000000 */
[----:B------:R-:W-:Y:S01]  /*0c80*/  MOV R19, UR6 ;  /* 0x0000000600137c02 */ /* 0x000fe20008000f00 */
[----:B------:R-:W-:Y:S01]  /*0c90*/  UMOV UR53, URZ ;  /* 0x0000003f00357c82 */ /* 0x000fe20008000000 */
[----:B------:R-:W-:Y:S01]  /*0ca0*/  ULDC.64 UR56, c[0x0][0x208] ;  /* 0x0000820000387ab9 */ /* 0x000fe20000000a00 */
[----:B------:R-:W-:-:S04]  /*0cb0*/  SHF.R.S32.HI R0, RZ, 0x1f, R3 ;  /* 0x0000001fff007819 */ /* 0x000fc80000011403 */
[----:B------:R-:W-:Y:S01]  /*0cc0*/  LEA.HI R0, R0, R3, RZ, 0x2 ;  /* 0x0000000300007211 */ /* 0x000fe200078f10ff */
[----:B-1----:R-:W-:-:S03]  /*0cd0*/  ULEA UR36, UR4, UR36, 0x18 ;  /* 0x0000002404247291 */ /* 0x002fc6000f8ec03f */
[----:B------:R-:W-:Y:S01]  /*0ce0*/  LOP3.LUT R0, R0, 0x7ffffffc, RZ, 0xc0, !PT ;  /* 0x7ffffffc00007812 */ /* 0x000fe200078ec0ff */
[----:B------:R-:W-:Y:S02]  /*0cf0*/  UIADD3 UR4, UR36, 0x5000, URZ ;  /* 0x0000500024047890 */ /* 0x000fe4000fffe03f */
[----:B------:R-:W-:Y:S01]  /*0d00*/  USHF.R.U32.HI UR5, URZ, 0x4, UR36 ;  /* 0x000000043f057899 */ /* 0x000fe20008011624 */
[----:B------:R-:W-:Y:S01]  /*0d10*/  IADD3 R0, R3, -R0, RZ ;  /* 0x8000000003007210 */ /* 0x000fe20007ffe0ff */
[----:B------:R-:W-:Y:S02]  /*0d20*/  USHF.R.U32.HI UR4, URZ, 0x4, UR4 ;  /* 0x000000043f047899 */ /* 0x000fe40008011604 */
[----:B------:R-:W-:Y:S02]  /*0d30*/  ULOP3.LUT UR5, UR5, 0x3fff, URZ, 0xc0, !UPT ;  /* 0x00003fff05057892 */ /* 0x000fe4000f8ec03f */
[----:B------:R-:W-:Y:S01]  /*0d40*/  ULOP3.LUT UR48, UR4, 0x3fff, URZ, 0xc0, !UPT ;  /* 0x00003fff04307892 */ /* 0x000fe2000f8ec03f */
[----:B------:R-:W-:Y:S01]  /*0d50*/  IMAD.SHL.U32 R22, R0, 0x2, RZ ;  /* 0x0000000200167824 */ /* 0x000fe200078e00ff */
[----:B------:R-:W-:-:S02]  /*0d60*/  ULOP3.LUT UR38, UR5, 0x10000, URZ, 0xfc, !UPT ;  /* 0x0001000005267892 */ /* 0x000fc4000f8efc3f */
[----:B------:R-:W-:-:S12]  /*0d70*/  ULOP3.LUT UR37, UR48, 0x10000, URZ, 0xfc, !UPT ;  /* 0x0001000030257892 */ /* 0x000fd8000f8efc3f */
.L_x_81:
[----:B------:R-:W-:Y:S01]  /*0d80*/  ULDC UR8, c[0x0][0xa04] ;  /* 0x0002810000087ab9 */ /* 0x000fe20000000800 */
[----:B------:R-:W-:Y:S01]  /*0d90*/  R2UR UR45, R17 ;  /* 0x00000000112d72ca */ /* 0x000fe200000e0000 */
[----:B------:R-:W-:Y:S01]  /*0da0*/  UISETP.NE.AND UP0, UPT, UR8, 0x1, UPT ;  /* 0x000000010800788c */ /* 0x000fe2000bf05270 */
[----:B------:R-:W-:Y:S01]  /*0db0*/  ULDC UR4, c[0x0][0xa10] ;  /* 0x0002840000047ab9 */ /* 0x000fe20000000800 */
[----:B------:R-:W-:Y:S01]  /*0dc0*/  ULDC UR44, c[0x0][0xa1c] ;  /* 0x00028700002c7ab9 */ /* 0x000fe20000000800 */
[----:B------:R-:W-:Y:S02]  /*0dd0*/  UISETP.NE.AND UP1, UPT, UR4, 0x1, UPT ;  /* 0x000000010400788c */ /* 0x000fe4000bf25270 */
[----:B------:R-:W-:-:S06]  /*0de0*/  UISETP.NE.AND UP2, UPT, UR52, 0x1, UPT ;  /* 0x000000013400788c */ /* 0x000fcc000bf45270 */
[----:B------:R-:W-:Y:S01]  /*0df0*/  @UP0 ULDC.64 UR6, c[0x0][0xa08] ;  /* 0x0002820000060ab9 */ /* 0x000fe20000000a00 */
[----:B------:R-:W-:Y:S01]  /*0e00*/  PLOP3.LUT P0, PT, PT, PT, UP2, 0x80, 0x0 ;  /* 0x000000000000781c */ /* 0x000fe20003f0f028 */
[----:B------:R-:W-:-:S03]  /*0e10*/  UIMAD.WIDE.U32 UR4, UR45, UR6, URZ ;  /* 0x000000062d0472a5 */ /* 0x000fc6000f8e003f */
[----:B------:R-:W-:Y:S01]  /*0e20*/  @UP1 ULDC UR6, c[0x0][0xa18] ;  /* 0x0002860000061ab9 */ /* 0x000fe20000000800 */
[----:B------:R-:W-:Y:S02]  /*0e30*/  @UP0 USHF.R.U32.HI UR45, URZ, UR7, UR5 ;  /* 0x000000073f2d0299 */ /* 0x000fe40008011605 */
[----:B------:R-:W-:Y:S01]  /*0e40*/  UISETP.NE.AND UP0, UPT, UR44, 0x1, UPT ;  /* 0x000000012c00788c */ /* 0x000fe2000bf05270 */
[----:B------:R-:W-:Y:S02]  /*0e50*/  @UP1 ULDC UR4, c[0x0][0xa14] ;  /* 0x0002850000041ab9 */ /* 0x000fe40000000800 */
[----:B------:R-:W-:Y:S02]  /*0e60*/  UIMAD.WIDE.U32 UR4, UR45, UR4, URZ ;  /* 0x000000042d0472a5 */ /* 0x000fe4000f8e003f */
[----:B------:R-:W-:Y:S01]  /*0e70*/  IADD3 R0, RZ, -UR45, RZ ;  /* 0x8000002dff007c10 */ /* 0x000fe2000fffe0ff */
[----:B------:R-:W-:Y:S01]  /*0e80*/  UMOV UR39, UR45 ;  /* 0x0000002d00277c82 */ /* 0x000fe20008000000 */
[----:B------:R-:W-:-:S03]  /*0e90*/  @UP1 USHF.R.U32.HI UR39, URZ, UR6, UR5 ;  /* 0x000000063f271299 */ /* 0x000fc60008011605 */
[----:B------:R-:W-:Y:S01]  /*0ea0*/  IMAD R0, R0, UR8, R17 ;  /* 0x0000000800007c24 */ /* 0x000fe2000f8e0211 */
[----:B------:R-:W-:Y:S02]  /*0eb0*/  @UP0 ULDC.64 UR6, c[0x0][0xa20] ;  /* 0x0002880000060ab9 */ /* 0x000fe40000000a00 */
[----:B------:R-:W-:Y:S02]  /*0ec0*/  UIMAD.WIDE.U32 UR4, UR39, UR6, URZ ;  /* 0x00000006270472a5 */ /* 0x000fe4000f8e003f */
[----:B------:R-:W-:Y:S01]  /*0ed0*/  R2UR UR42, R0 ;  /* 0x00000000002a72ca */ /* 0x000fe200000e0000 */
[----:B------:R-:W-:Y:S01]  /*0ee0*/  UMOV UR6, UR39 ;  /* 0x0000002700067c82 */ /* 0x000fe20008000000 */
[----:B------:R-:W-:-:S04]  /*0ef0*/  @UP0 USHF.R.U32.HI UR6, URZ, UR7, UR5 ;  /* 0x000000073f060299 */ /* 0x000fc80008011605 */
[----:B------:R-:W-:-:S04]  /*0f00*/  UIADD3 UR4, -UR6, URZ, URZ ;  /* 0x0000003f06047290 */ /* 0x000fc8000fffe13f */
[----:B------:R-:W-:Y:S01]  /*0f10*/  UIMAD UR44, UR44, UR4, UR39 ;  /* 0x000000042c2c72a4 */ /* 0x000fe2000f8e0227 */
[----:B-123--:R-:W-:Y:S11]  /*0f20*/  @!P0 BRA `(.L_x_8) ;  /* 0x0000000000688947 */ /* 0x00eff60003800000 */
[----:B------:R-:W-:-:S06]  /*0f30*/  UISETP.NE.AND UP0, UPT, UR52, 0x2, UPT ;  /* 0x000000023400788c */ /* 0x000fcc000bf05270 */
[----:B------:R-:W-:-:S13]  /*0f40*/  PLOP3.LUT P1, PT, PT, PT, UP0, 0x80, 0x0 ;  /* 0x000000000000781c */ /* 0x000fda0003f2f008 */
[----:B------:R-:W-:Y:S05]  /*0f50*/  @!P1 BRA `(.L_x_9) ;  /* 0x0000000000449947 */ /* 0x000fea0003800000 */
[----:B------:R-:W-:-:S06]  /*0f60*/  UISETP.NE.AND UP0, UPT, UR52, 0x3, UPT ;  /* 0x000000033400788c */ /* 0x000fcc000bf05270 */
[----:B------:R-:W-:-:S13]  /*0f70*/  PLOP3.LUT P1, PT, PT, PT, UP0, 0x80, 0x0 ;  /* 0x000000000000781c */ /* 0x000fda0003f2f008 */
[----:B------:R-:W-:Y:S05]  /*0f80*/  @!P1 BRA `(.L_x_10) ;  /* 0x0000000000249947 */ /* 0x000fea0003800000 */
[----:B------:R-:W-:-:S06]  /*0f90*/  UISETP.NE.AND UP0, UPT, UR52, 0x4, UPT ;  /* 0x000000043400788c */ /* 0x000fcc000bf05270 */
[----:B------:R-:W-:-:S13]  /*0fa0*/  PLOP3.LUT P1, PT, PT, PT, UP0, 0x80, 0x0 ;  /* 0x000000000000781c */ /* 0x000fda0003f2f008 */
[----:B------:R-:W-:Y:S05]  /*0fb0*/  @P1 BRA `(.L_x_11) ;  /* 0x0000000000541947 */ /* 0x000fea0003800000 */
[----:B------:R-:W-:Y:S02]  /*0fc0*/  UIADD3 UR4, UR47, -0x1, URZ ;  /* 0xffffffff2f047890 */ /* 0x000fe4000fffe03f */
[----:B------:R-:W-:Y:S02]  /*0fd0*/  ULOP3.LUT UR47, UR47, 0x1, URZ, 0xc, !UPT ;  /* 0x000000012f2f7892 */ /* 0x000fe4000f8e0c3f */
[----:B------:R-:W-:-:S04]  /*0fe0*/  ULOP3.LUT UR4, UR4, 0x2, URZ, 0xc0, !UPT ;  /* 0x0000000204047892 */ /* 0x000fc8000f8ec03f */
[----:B------:R-:W-:-:S04]  /*0ff0*/  USHF.R.U32.HI UR4, URZ, 0x1, UR4 ;  /* 0x000000013f047899 */ /* 0x000fc80008011604 */
[----:B------:R-:W-:Y:S01]  /*1000*/  ULOP3.LUT UR46, UR46, UR4, URZ, 0x3c, !UPT ;  /* 0x000000042e2e7292 */ /* 0x000fe2000f8e3c3f */
[----:B------:R-:W-:Y:S11]  /*1010*/  BRA `(.L_x_11) ;  /* 0x00000000003c7947 */ /* 0x000ff60003800000 */
.L_x_10:
[----:B------:R-:W-:Y:S02]  /*1020*/  ULOP3.LUT UP0, URZ, UR47, 0x2, URZ, 0xc0, !UPT ;  /* 0x000000022f3f7892 */ /* 0x000fe4000f80c03f */
[----:B------:R-:W-:Y:S02]  /*1030*/  ULOP3.LUT UR47, UR47, 0x1, URZ, 0xc0, !UPT ;  /* 0x000000012f2f7892 */ /* 0x000fe4000f8ec03f */
[----:B------:R-:W-:-:S04]  /*1040*/  USEL UR4, URZ, 0x1, UP0 ;  /* 0x000000013f047887 */ /* 0x000fc80008000000 */
[----:B------:R-:W-:Y:S01]  /*1050*/  ULOP3.LUT UR46, UR46, UR4, URZ, 0x3c, !UPT ;  /* 0x000000042e2e7292 */ /* 0x000fe2000f8e3c3f */
[----:B------:R-:W-:Y:S11]  /*1060*/  BRA `(.L_x_11) ;  /* 0x0000000000287947 */ /* 0x000ff60003800000 */
.L_x_9:
[----:B------:R-:W-:Y:S02]  /*1070*/  UIADD3 UR4, UR47, 0x1, URZ ;  /* 0x000000012f047890 */ /* 0x000fe4000fffe03f */
[----:B------:R-:W-:Y:S02]  /*1080*/  ULOP3.LUT UR47, UR47, 0x1, URZ, 0xc, !UPT ;  /* 0x000000012f2f7892 */ /* 0x000fe4000f8e0c3f */
[----:B------:R-:W-:-:S04]  /*1090*/  UISETP.GT.U32.AND UP0, UPT, UR4, 0x1, UPT ;  /* 0x000000010400788c */ /* 0x000fc8000bf04070 */
[----:B------:R-:W-:-:S04]  /*10a0*/  USEL UR4, URZ, 0x1, !UP0 ;  /* 0x000000013f047887 */ /* 0x000fc8000c000000 */
[----:B------:R-:W-:Y:S01]  /*10b0*/  ULOP3.LUT UR46, UR46, UR4, URZ, 0x3c, !UPT ;  /* 0x000000042e2e7292 */ /* 0x000fe2000f8e3c3f */
[----:B------:R-:W-:Y:S11]  /*10c0*/  BRA `(.L_x_11) ;  /* 0x0000000000107947 */ /* 0x000ff60003800000 */
.L_x_8:
[----:B------:R-:W-:Y:S02]  /*10d0*/  UISETP.GT.U32.AND UP0, UPT, UR47, 0x1, UPT ;  /* 0x000000012f00788c */ /* 0x000fe4000bf04070 */
[----:B------:R-:W-:Y:S02]  /*10e0*/  ULOP3.LUT UR47, UR47, 0x1, URZ, 0xc0, !UPT ;  /* 0x000000012f2f7892 */ /* 0x000fe4000f8ec03f */
[----:B------:R-:W-:-:S04]  /*10f0*/  USEL UR4, URZ, 0x1, !UP0 ;  /* 0x000000013f047887 */ /* 0x000fc8000c000000 */
[----:B------:R-:W-:-:S12]  /*1100*/  ULOP3.LUT UR46, UR46, UR4, URZ, 0x3c, !UPT ;  /* 0x000000042e2e7292 */ /* 0x000fd8000f8e3c3f */
.L_x_11:
[----:B------:R-:W-:Y:S05]  /*1110*/  @!P0 BRA `(.L_x_12) ;  /* 0x00000000003c8947 */ /* 0x000fea0003800000 */
        /* <DEDUP_REMOVED lines=9> */
[----:B------:R-:W-:Y:S01]  /*11b0*/  ULEA UR42, UR42, 0x3, 0x1 ;  /* 0x000000032a2a7891 */ /* 0x000fe2000f8e083f */
[----:B------:R-:W-:Y:S11]  /*11c0*/  BRA `(.L_x_15) ;  /* 0x0000000000147947 */ /* 0x000ff60003800000 */
.L_x_14:
[----:B------:R-:W-:Y:S01]  /*11d0*/  ULEA UR42, UR42, 0x2, 0x1 ;  /* 0x000000022a2a7891 */ /* 0x000fe2000f8e083f */
[----:B------:R-:W-:Y:S11]  /*11e0*/  BRA `(.L_x_15) ;  /* 0x00000000000c7947 */ /* 0x000ff60003800000 */
.L_x_13:
[----:B------:R-:W-:Y:S01]  /*11f0*/  ULEA UR42, UR42, 0x1, 0x1 ;  /* 0x000000012a2a7891 */ /* 0x000fe2000f8e083f */
[----:B------:R-:W-:Y:S11]  /*1200*/  BRA `(.L_x_15) ;  /* 0x0000000000047947 */ /* 0x000ff60003800000 */
.L_x_12:
[----:B------:R-:W-:-:S12]  /*1210*/  USHF.L.U32 UR42, UR42, 0x1, URZ ;  /* 0x000000012a2a7899 */ /* 0x000fd8000800063f */
.L_x_15:
[----:B------:R-:W-:-:S04]  /*1220*/  ULOP3.LUT UR4, UR50, 0x1, URZ, 0xfc, !UPT ;  /* 0x0000000132047892 */ /* 0x000fc8000f8efc3f */
[----:B------:R-:W-:-:S06]  /*1230*/  UISETP.NE.AND UP0, UPT, UR4, 0x3, UPT ;  /* 0x000000030400788c */ /* 0x000fcc000bf05270 */
[----:B------:R-:W-:-:S13]  /*1240*/  PLOP3.LUT P0, PT, PT, PT, UP0, 0x80, 0x0 ;  /* 0x000000000000781c */ /* 0x000fda0003f0f008 */
[----:B------:R-:W-:Y:S05]  /*1250*/  @!P0 BRA `(.L_x_16) ;  /* 0x0000000000048947 */ /* 0x000fea0003800000 */
[----:B------:R-:W-:Y:S01]  /*1260*/  BPT.TRAP 0x1 ;  /* 0x000000040000795c */ /* 0x000fe20000300000 */
.L_x_16:
[----:B------:R-:W-:Y:S01]  /*1270*/  ULEA UR4, UR47, UR36, 0x3 ;  /* 0x000000242f047291 */ /* 0x000fe2000f8e183f */
[----:B------:R-:W-:Y:S01]  /*1280*/  IMAD.U32 R0, RZ, RZ, UR46 ;  /* 0x0000002eff007e24 */ /* 0x000fe2000f8e00ff */
[----:B------:R-:W-:-:S04]  /*1290*/  UISETP.NE.AND UP0, UPT, UR49, 0x3, UPT ;  /* 0x000000033100788c */ /* 0x000fc8000bf05270 */
[----:B------:R-:W-:Y:S02]  /*12a0*/  SHF.L.U32 R0, R0, 0x1f, RZ ;  /* 0x0000001f00007819 */ /* 0x000fe400000006ff */
[----:B------:R-:W-:Y:S02]  /*12b0*/  PLOP3.LUT P0, PT, PT, PT, UP0, 0x80, 0x0 ;  /* 0x000000000000781c */ /* 0x000fe40003f0f008 */
[----:B------:R-:W1:Y:S02]  /*12c0*/  SYNCS.PHASECHK.TRANS64.TRYWAIT P1, [UR4+0x20250], R0 ;  /* 0x02025000ff0075a7 */ /* 0x000e640008020144 */
[----:B-1----:R-:W-:Y:S09]  /*12d0*/  @!P1 BRA `(.L_x_17) ;  /* 0x000000e800909947 */ /* 0x002ff20003800000 */
.L_x_127:
[----:B------:R-:W-:Y:S05]  /*12e0*/  @!P0 BRA `(.L_x_18) ;  /* 0x0000000000048947 */ /* 0x000fea0003800000 */
[----:B------:R-:W-:Y:S01]  /*12f0*/  BPT.TRAP 0x1 ;  /* 0x000000040000795c */ /* 0x000fe20000300000 */
.L_x_18:
[----:B------:R-:W-:Y:S01]  /*1300*/  ULEA UR26, UR53, UR36, 0x3 ;  /* 0x00000024351a7291 */ /* 0x000fe2000f8e183f */
[----:B-1----:R-:W-:Y:S01]  /*1310*/  SHF.L.U32 R0, R18, 0x1f, RZ ;  /* 0x0000001f12007819 */ /* 0x002fe200000006ff */
[----:B------:R-:W-:Y:S01]  /*1320*/  UIADD3 UR27, UR36, 0x20290, URZ ;  /* 0x00020290241b7890 */ /* 0x000fe2000fffe03f */
[----:B------:R-:W-:Y:S01]  /*1330*/  SHF.L.U32 R3, R19, 0x1f, RZ ;  /* 0x0000001f13037819 */ /* 0x000fe200000006ff */
[----:B------:R-:W-:Y:S02]  /*1340*/  ULEA UR4, UR52, 0xfffffff8, 0x3 ;  /* 0xfffffff834047891 */ /* 0x000fe4000f8e183f */
[----:B------:R-:W-:Y:S02]  /*1350*/  ULEA UR24, UR52, UR27, 0x3 ;  /* 0x0000001b34187291 */ /* 0x000fe4000f8e183f */
[----:B------:R-:W-:Y:S01]  /*1360*/  ULOP3.LUT UR25, UR4, 0x8, URZ, 0xc, !UPT ;  /* 0x0000000804197892 */ /* 0x000fe2000f8e0c3f */
[----:B------:R-:W1:Y:S02]  /*1370*/  SYNCS.PHASECHK.TRANS64.TRYWAIT P1, [UR26+0x20200], R0 ;  /* 0x02020000ff0075a7 */ /* 0x000e64000802015a */
[----:B-1----:R-:W-:Y:S09]  /*1380*/  @!P1 BRA `(.L_x_19) ;  /* 0x000000e8007c9947 */ /* 0x002ff20003800000 */
.L_x_128:
[----:B------:R-:W2:Y:S02]  /*1390*/  SYNCS.PHASECHK.TRANS64.TRYWAIT P1, [UR24+-0x8], R3 ;  /* 0xfffff803ff0075a7 */ /* 0x000ea40008020158 */
[----:B--2---:R-:W-:Y:S05]  /*13a0*/  @!P1 BRA `(.L_x_20) ;  /* 0x000000e8008c9947 */ /* 0x004fea0003800000 */
.L_x_129:
[----:B------:R-:W-:Y:S01]  /*13b0*/  UIMAD UR22, UR53, 0x500, UR37 ;  /* 0x00000500351678a4 */ /* 0x000fe2000f8e0225 */
[----:B------:R-:W-:Y:S01]  /*13c0*/  WARPGROUP.ARRIVE ;  /* 0x00000000000079c5 */ /* 0x000fe20000000000 */
[----:B------:R-:W-:Y:S01]  /*13d0*/  UIMAD UR20, UR47, 0x280, UR38 ;  /* 0x000002802f1478a4 */ /* 0x000fe2000f8e0226 */
[----:B-1----:R-:W1:Y:S01]  /*13e0*/  LDC R5, c[0x0][0x28c] ;  /* 0x0000a300ff057b82 */ /* 0x002e620000000800 */
[----:B------:R-:W-:Y:S01]  /*13f0*/  UMOV UR23, 0xc0000010 ;  /* 0xc000001000177882 */ /* 0x000fe20000000000 */
[----:B------:R-:W-:Y:S01]  /*1400*/  UMOV UR21, 0xc0000010 ;  /* 0xc000001000157882 */ /* 0x000fe20000000000 */
[----:B------:R-:W-:Y:S01]  /*1410*/  UIADD3 UR6, UR22, 0x100, URZ ;  /* 0x0000010016067890 */ /* 0x000fe2000fffe03f */
[C---:B------:R-:W-:Y:S01]  /*1420*/  IADD3 R0, R22.reuse, 0x1, RZ ;  /* 0x0000000116007810 */ /* 0x040fe20007ffe0ff */
[----:B------:R-:W-:Y:S01]  /*1430*/  UIADD3 UR4, UR20, 0x80, URZ ;  /* 0x0000008014047890 */ /* 0x000fe2000fffe03f */
[C---:B------:R-:W-:Y:S01]  /*1440*/  VIADD R4, R22.reuse, 0x8 ;  /* 0x0000000816047836 */ /* 0x040fe20000000000 */
[----:B------:R-:W-:Y:S01]  /*1450*/  UMOV UR7, 0xc0000010 ;  /* 0xc000001000077882 */ /* 0x000fe20000000000 */
[----:B------:R-:W-:Y:S01]  /*1460*/  HGMMA.64x128x16.F32 R24, gdesc[UR20], RZ, !UPT, gsb0 ;  /* 0x01e00000141879f0 */ /* 0x000fe2000c0008ff */
[----:B------:R-:W-:Y:S01]  /*1470*/  UMOV UR5, 0xc0000010 ;  /* 0xc000001000057882 */ /* 0x000fe20000000000 */
[----:B------:R-:W-:Y:S01]  /*1480*/  UIADD3 UR10, UR22, 0x200, URZ ;  /* 0x00000200160a7890 */ /* 0x000fe2000fffe03f */
[----:B------:R-:W-:Y:S01]  /*1490*/  IADD3 R6, R22, 0x9, RZ ;  /* 0x0000000916067810 */ /* 0x000fe20007ffe0ff */
[----:B------:R-:W-:Y:S01]  /*14a0*/  UIADD3 UR8, UR20, 0x100, URZ ;  /* 0x0000010014087890 */ /* 0x000fe2000fffe03f */
[----:B------:R-:W-:Y:S01]  /*14b0*/  P2R R11, PR, RZ, 0x1 ;  /* 0x00000001ff0b7803 */ /* 0x000fe20000000000 */
[----:B------:R-:W-:Y:S01]  /*14c0*/  UMOV UR11, 0xc0000010 ;  /* 0xc0000010000b7882 */ /* 0x000fe20000000000 */
[----:B------:R-:W-:Y:S01]  /*14d0*/  UMOV UR9, 0xc0000010 ;  /* 0xc000001000097882 */ /* 0x000fe20000000000 */
[----:B------:R-:W-:-:S02]  /*14e0*/  UIADD3 UR14, UR22, 0x300, URZ ;  /* 0x00000300160e7890 */ /* 0x000fc4000fffe03f */
[----:B------:R-:W-:Y:S01]  /*14f0*/  UIADD3 UR12, UR20, 0x180, URZ ;  /* 0x00000180140c7890 */ /* 0x000fe2000fffe03f */
[----:B------:R-:W-:Y:S01]  /*1500*/  UMOV UR15, 0xc0000010 ;  /* 0xc0000010000f7882 */ /* 0x000fe20000000000 */
[----:B------:R-:W-:Y:S01]  /*1510*/  UMOV UR13, 0xc0000010 ;  /* 0xc0000010000d7882 */ /* 0x000fe20000000000 */
[----:B------:R-:W-:Y:S02]  /*1520*/  UIADD3 UR18, UR22, 0x400, URZ ;  /* 0x0000040016127890 */ /* 0x000fe4000fffe03f */
[----:B------:R-:W-:Y:S01]  /*1530*/  UIADD3 UR16, UR20, 0x200, URZ ;  /* 0x0000020014107890 */ /* 0x000fe2000fffe03f */
[-C--:B-1----:R-:W-:Y:S01]  /*1540*/  ISETP.GE.AND P5, PT, R0, R5.reuse, PT ;  /* 0x000000050000720c */ /* 0x082fe20003fa6270 */
[----:B------:R-:W-:Y:S01]  /*1550*/  UMOV UR19, 0xc0000010 ;  /* 0xc000001000137882 */ /* 0x000fe20000000000 */
[----:B------:R-:W-:Y:S01]  /*1560*/  UMOV UR17, 0xc0000010 ;  /* 0xc000001000117882 */ /* 0x000fe20000000000 */
[----:B------:R-:W-:Y:S01]  /*1570*/  ISETP.GE.AND P1, PT, R4, R5, PT ;  /* 0x000000050400720c */ /* 0x000fe20003f26270 */
[C---:B------:R-:W-:Y:S01]  /*1580*/  VIADD R0, R22.reuse, 0x10 ;  /* 0x0000001016007836 */ /* 0x040fe20000000000 */
[----:B------:R-:W-:-:S02]  /*1590*/  IADD3 R4, R22, 0x11, RZ ;  /* 0x0000001116047810 */ /* 0x000fc40007ffe0ff */
[-C--:B------:R-:W-:Y:S02]  /*15a0*/  ISETP.GE.AND P6, PT, R22, R5.reuse, PT ;  /* 0x000000051600720c */ /* 0x080fe40003fc6270 */
[-C--:B------:R-:W-:Y:S01]  /*15b0*/  ISETP.GE.AND P3, PT, R0, R5.reuse, PT ;  /* 0x000000050000720c */ /* 0x080fe20003f66270 */
[----:B------:R-:W-:Y:S01]  /*15c0*/  VIADD R0, R22, 0x18 ;  /* 0x0000001816007836 */ /* 0x000fe20000000000 */
[-C--:B------:R-:W-:Y:S01]  /*15d0*/  ISETP.GE.AND P4, PT, R4, R5.reuse, PT ;  /* 0x000000050400720c */ /* 0x080fe20003f86270 */
[----:B------:R-:W-:Y:S01]  /*15e0*/  VIADD R4, R22, 0x20 ;  /* 0x0000002016047836 */ /* 0x000fe20000000000 */
[----:B------:R-:W-:Y:S01]  /*15f0*/  ISETP.GE.AND P2, PT, R6, R5, PT ;  /* 0x000000050600720c */ /* 0x000fe20003f46270 */
[----:B------:R-:W-:Y:S02]  /*1600*/  WARPGROUP.DEPBAR.LE gsb0, 0x0 ;  /* 0x00008000000079c5 */ /* 0x000fe40000010000 */
[----:B------:R-:W-:-:S06]  /*1610*/  WARPGROUP.ARRIVE ;  /* 0x00000000000079c5 */ /* 0x000fcc0000000000 */
[----:B------:R-:W-:Y:S01]  /*1620*/  HGMMA.64x128x16.F32 R24, gdesc[UR4], R24, gsb0 ;  /* 0x01e00000041879f0 */ /* 0x000fe20008000818 */
[----:B------:R-:W-:Y:S02]  /*1630*/  ULDC UR6, c[0x0][0x604] ;  /* 0x0001810000067ab9 */ /* 0x000fe40000000800 */
[----:B------:R-:W-:Y:S02]  /*1640*/  WARPGROUP.DEPBAR.LE gsb0, 0x0 ;  /* 0x00008000000079c5 */ /* 0x000fe40000010000 */
[----:B------:R-:W-:-:S07]  /*1650*/  WARPGROUP.ARRIVE ;  /* 0x00000000000079c5 */ /* 0x000fce0000000000 */
[----:B------:R-:W-:Y:S03]  /*1660*/  HGMMA.64x128x16.F32 R24, gdesc[UR8], R24, gsb0 ;  /* 0x01e00000081879f0 */ /* 0x000fe60008000818 */
[----:B------:R-:W-:Y:S02]  /*1670*/  WARPGROUP.DEPBAR.LE gsb0, 0x0 ;  /* 0x00008000000079c5 */ /* 0x000fe40000010000 */
[----:B------:R-:W-:-:S07]  /*1680*/  WARPGROUP.ARRIVE ;  /* 0x00000000000079c5 */ /* 0x000fce0000000000 */
[----:B------:R-:W-:Y:S03]  /*1690*/  HGMMA.64x128x16.F32 R24, gdesc[UR12], R24, gsb0 ;  /* 0x01e000000c1879f0 */ /* 0x000fe60008000818 */
[----:B------:R-:W-:Y:S02]  /*16a0*/  WARPGROUP.DEPBAR.LE gsb0, 0x0 ;  /* 0x00008000000079c5 */ /* 0x000fe40000010000 */
[----:B------:R-:W-:-:S07]  /*16b0*/  WARPGROUP.ARRIVE ;  /* 0x00000000000079c5 */ /* 0x000fce0000000000 */
[----:B------:R-:W-:Y:S03]  /*16c0*/  HGMMA.64x128x16.F32 R24, gdesc[UR16], R24, gsb0 ;  /* 0x01e00000101879f0 */ /* 0x000fe60008000818 */
[----:B------:R-:W-:Y:S02]  /*16d0*/  WARPGROUP.DEPBAR.LE gsb0, 0x0 ;  /* 0x00008000000079c5 */ /* 0x000fe40000010000 */
[----:B------:R-:W-:Y:S02]  /*16e0*/  FSEL R24, R24, -INF , !P6 ;  /* 0xff80000018187808 */ /* 0x000fe40007000000 */
[----:B------:R-:W-:Y:S02]  /*16f0*/  FSEL R26, R26, -INF , !P6 ;  /* 0xff8000001a1a7808 */ /* 0x000fe40007000000 */
[----:B------:R-:W-:Y:S02]  /*1700*/  FSEL R25, R25, -INF , !P5 ;  /* 0xff80000019197808 */ /* 0x000fe40006800000 */
[----:B------:R-:W-:-:S02]  /*1710*/  FSEL R28, R28, -INF , !P1 ;  /* 0xff8000001c1c7808 */ /* 0x000fc40004800000 */
[----:B------:R-:W-:Y:S02]  /*1720*/  FSEL R30, R30, -INF , !P1 ;  /* 0xff8000001e1e7808 */ /* 0x000fe40004800000 */
[-C--:B------:R-:W-:Y:S02]  /*1730*/  ISETP.GE.AND P6, PT, R0, R5.reuse, PT ;  /* 0x000000050000720c */ /* 0x080fe40003fc6270 */
[----:B------:R-:W-:Y:S01]  /*1740*/  ISETP.GE.AND P1, PT, R4, R5, PT ;  /* 0x000000050400720c */ /* 0x000fe20003f26270 */
[C---:B------:R-:W-:Y:S01]  /*1750*/  VIADD R4, R22.reuse, 0x28 ;  /* 0x0000002816047836 */ /* 0x040fe20000000000 */
[----:B------:R-:W-:Y:S02]  /*1760*/  IADD3 R0, R22, 0x19, RZ ;  /* 0x0000001916007810 */ /* 0x000fe40007ffe0ff */
[----:B------:R-:W-:Y:S02]  /*1770*/  FMNMX R3, R24, R25, !PT ;  /* 0x0000001918037209 */ /* 0x000fe40007800000 */
[----:B------:R-:W-:-:S02]  /*1780*/  FSEL R27, R27, -INF , !P5 ;  /* 0xff8000001b1b7808 */ /* 0x000fc40006800000 */
[-C--:B------:R-:W-:Y:S02]  /*1790*/  ISETP.GE.AND P5, PT, R0, R5.reuse, PT ;  /* 0x000000050000720c */ /* 0x080fe40003fa6270 */
[----:B------:R-:W-:Y:S02]  /*17a0*/  FSEL R32, R32, -INF , !P3 ;  /* 0xff80000020207808 */ /* 0x000fe40005800000 */
[----:B------:R-:W-:Y:S02]  /*17b0*/  FSEL R34, R34, -INF , !P3 ;  /* 0xff80000022227808 */ /* 0x000fe40005800000 */
[----:B------:R-:W-:Y:S02]  /*17c0*/  IADD3 R0, R22, 0x21, RZ ;  /* 0x0000002116007810 */ /* 0x000fe40007ffe0ff */
[----:B------:R-:W-:Y:S02]  /*17d0*/  ISETP.GE.AND P3, PT, R4, R5, PT ;  /* 0x000000050400720c */ /* 0x000fe40003f66270 */
[----:B------:R-:W-:-:S02]  /*17e0*/  FSEL R29, R29, -INF , !P2 ;  /* 0xff8000001d1d7808 */ /* 0x000fc40005000000 */
[----:B------:R-:W-:Y:S02]  /*17f0*/  FMNMX R4, R28, R3, !PT ;  /* 0x000000031c047209 */ /* 0x000fe40007800000 */
[----:B------:R-:W-:Y:S02]  /*1800*/  FSEL R31, R31, -INF , !P2 ;  /* 0xff8000001f1f7808 */ /* 0x000fe40005000000 */
[----:B------:R-:W-:Y:S02]  /*1810*/  ISETP.GE.AND P2, PT, R0, R5, PT ;  /* 0x000000050000720c */ /* 0x000fe40003f46270 */
[----:B------:R-:W-:Y:S02]  /*1820*/  IADD3 R0, R22, 0x29, RZ ;  /* 0x0000002916007810 */ /* 0x000fe40007ffe0ff */
[----:B------:R-:W-:Y:S02]  /*1830*/  FMNMX R3, R29, R4, !PT ;  /* 0x000000041d037209 */ /* 0x000fe40007800000 */
[----:B------:R-:W-:-:S02]  /*1840*/  FSEL R33, R33, -INF , !P4 ;  /* 0xff80000021217808 */ /* 0x000fc40006000000 */
[----:B------:R-:W-:Y:S02]  /*1850*/  FSEL R35, R35, -INF , !P4 ;  /* 0xff80000023237808 */ /* 0x000fe40006000000 */
[----:B------:R-:W-:Y:S01]  /*1860*/  ISETP.GE.AND P4, PT, R0, R5, PT ;  /* 0x000000050000720c */ /* 0x000fe20003f86270 */
[----:B------:R-:W-:Y:S01]  /*1870*/  VIADD R0, R22, 0x30 ;  /* 0x0000003016007836 */ /* 0x000fe20000000000 */
[----:B------:R-:W-:Y:S02]  /*1880*/  FMNMX R4, R32, R3, !PT ;  /* 0x0000000320047209 */ /* 0x000fe40007800000 */
[----:B------:R-:W-:Y:S02]  /*1890*/  FSEL R36, R36, -INF , !P6 ;  /* 0xff80000024247808 */ /* 0x000fe40007000000 */
[----:B------:R-:W-:Y:S02]  /*18a0*/  FMNMX R3, R33, R4, !PT ;  /* 0x0000000421037209 */ /* 0x000fe40007800000 */
[----:B------:R-:W-:-:S02]  /*18b0*/  FSEL R38, R38, -INF , !P6 ;  /* 0xff80000026267808 */ /* 0x000fc40007000000 */
[----:B------:R-:W-:Y:S02]  /*18c0*/  ISETP.GE.AND P6, PT, R0, R5, PT ;  /* 0x000000050000720c */ /* 0x000fe40003fc6270 */
[----:B------:R-:W-:Y:S02]  /*18d0*/  IADD3 R0, R22, 0x31, RZ ;  /* 0x0000003116007810 */ /* 0x000fe40007ffe0ff */
[----:B------:R-:W-:Y:S02]  /*18e0*/  FSEL R37, R37, -INF , !P5 ;  /* 0xff80000025257808 */ /* 0x000fe40006800000 */
[----:B------:R-:W-:Y:S02]  /*18f0*/  FMNMX R4, R36, R3, !PT ;  /* 0x0000000324047209 */ /* 0x000fe40007800000 */
[----:B------:R-:W-:Y:S02]  /*1900*/  FSEL R39, R39, -INF , !P5 ;  /* 0xff80000027277808 */ /* 0x000fe40006800000 */
[----:B------:R-:W-:Y:S01]  /*1910*/  ISETP.GE.AND P5, PT, R0, R5, PT ;  /* 0x000000050000720c */ /* 0x000fe20003fa6270 */
[----:B------:R-:W-:Y:S01]  /*1920*/  VIADD R0, R22, 0x38 ;  /* 0x0000003816007836 */ /* 0x000fe20000000000 */
[----:B------:R-:W-:-:S02]  /*1930*/  FSEL R40, R40, -INF , !P1 ;  /* 0xff80000028287808 */ /* 0x000fc40004800000 */
[----:B------:R-:W-:Y:S02]  /*1940*/  FMNMX R3, R37, R4, !PT ;  /* 0x0000000425037209 */ /* 0x000fe40007800000 */
[----:B------:R-:W-:Y:S02]  /*1950*/  FSEL R42, R42, -INF , !P1 ;  /* 0xff8000002a2a7808 */ /* 0x000fe40004800000 */
[----:B------:R-:W-:Y:S02]  /*1960*/  FSEL R41, R41, -INF , !P2 ;  /* 0xff80000029297808 */ /* 0x000fe40005000000 */
[----:B------:R-:W-:Y:S02]  /*1970*/  FMNMX R4, R40, R3, !PT ;  /* 0x0000000328047209 */ /* 0x000fe40007800000 */
[----:B------:R-:W-:Y:S02]  /*1980*/  ISETP.GE.AND P1, PT, R0, R5, PT ;  /* 0x000000050000720c */ /* 0x000fe40003f26270 */
[----:B------:R-:W-:-:S02]  /*1990*/  IADD3 R0, R22, 0x39, RZ ;  /* 0x0000003916007810 */ /* 0x000fc40007ffe0ff */
[----:B------:R-:W-:Y:S02]  /*19a0*/  FSEL R44, R44, -INF , !P3 ;  /* 0xff8000002c2c7808 */ /* 0x000fe40005800000 */
[----:B------:R-:W-:Y:S02]  /*19b0*/  FMNMX R3, R41, R4, !PT ;  /* 0x0000000429037209 */ /* 0x000fe40007800000 */
[----:B------:R-:W-:Y:S02]  /*19c0*/  FSEL R43, R43, -INF , !P2 ;  /* 0xff8000002b2b7808 */ /* 0x000fe40005000000 */
[----:B------:R-:W-:Y:S01]  /*19d0*/  ISETP.GE.AND P2, PT, R0, R5, PT ;  /* 0x000000050000720c */ /* 0x000fe20003f46270 */
[----:B------:R-:W-:Y:S01]  /*19e0*/  VIADD R0, R22, 0x40 ;  /* 0x0000004016007836 */ /* 0x000fe20000000000 */
[----:B------:R-:W-:Y:S02]  /*19f0*/  FSEL R45, R45, -INF , !P4 ;  /* 0xff8000002d2d7808 */ /* 0x000fe40006000000 */
[----:B------:R-:W-:-:S02]  /*1a00*/  FMNMX R4, R44, R3, !PT ;  /* 0x000000032c047209 */ /* 0x000fc40007800000 */
[----:B------:R-:W-:Y:S02]  /*1a10*/  FSEL R46, R46, -INF , !P3 ;  /* 0xff8000002e2e7808 */ /* 0x000fe40005800000 */
[----:B------:R-:W-:Y:S02]  /*1a20*/  ISETP.GE.AND P3, PT, R0, R5, PT ;  /* 0x000000050000720c */ /* 0x000fe40003f66270 */
[----:B------:R-:W-:Y:S02]  /*1a30*/  FSEL R48, R48, -INF , !P6 ;  /* 0xff80000030307808 */ /* 0x000fe40007000000 */
[----:B------:R-:W-:Y:S02]  /*1a40*/  FMNMX R3, R45, R4, !PT ;  /* 0x000000042d037209 */ /* 0x000fe40007800000 */
[----:B------:R-:W-:Y:S02]  /*1a50*/  IADD3 R0, R22, 0x41, RZ ;  /* 0x0000004116007810 */ /* 0x000fe40007ffe0ff */
[----:B------:R-:W-:-:S02]  /*1a60*/  FSEL R47, R47, -INF , !P4 ;  /* 0xff8000002f2f7808 */ /* 0x000fc40006000000 */
[----:B------:R-:W-:Y:S02]  /*1a70*/  FSEL R49, R49, -INF , !P5 ;  /* 0xff80000031317808 */ /* 0x000fe40006800000 */
[----:B------:R-:W-:Y:S02]  /*1a80*/  FMNMX R4, R48, R3, !PT ;  /* 0x0000000330047209 */ /* 0x000fe40007800000 */
[----:B------:R-:W-:Y:S01]  /*1a90*/  ISETP.GE.AND P4, PT, R0, R5, PT ;  /* 0x000000050000720c */ /* 0x000fe20003f86270 */
[----:B------:R-:W-:Y:S01]  /*1aa0*/  VIADD R0, R22, 0x48 ;  /* 0x0000004816007836 */ /* 0x000fe20000000000 */
        /* <DEDUP_REMOVED lines=13> */
[----:B------:R-:W-:Y:S02]  /*1b80*/  FMNMX R4, R56, R3, !PT ;  /* 0x0000000338047209 */ /* 0x000fe40007800000 */
[----:B------:R-:W-:Y:S02]  /*1b90*/  FSEL R54, R54, -INF , !P1 ;  /* 0xff80000036367808 */ /* 0x000fe40004800000 */
        /* <DEDUP_REMOVED lines=10> */
[----:B------:R-:W-:Y:S02]  /*1c40*/  FSEL R64, R64, -INF , !P1 ;  /* 0xff80000040407808 */ /* 0x000fe40004800000 */
[----:B------:R-:W-:Y:S02]  /*1c50*/  FMNMX R3, R61, R4, !PT ;  /* 0x000000043d037209 */ /* 0x000fe40007800000 */
[----:B------:R-:W-:Y:S02]  /*1c60*/  ISETP.GE.AND P3, PT, R0, R5, PT ;  /* 0x000000050000720c */ /* 0x000fe40003f66270 */
[C---:B------:R-:W-:Y:S02]  /*1c70*/  IADD3 R0, R22.reuse, 0x59, RZ ;  /* 0x0000005916007810 */ /* 0x040fe40007ffe0ff */
[----:B------:R-:W-:-:S02]  /*1c80*/  IADD3 R4, R22, 0x61, RZ ;  /* 0x0000006116047810 */ /* 0x000fc40007ffe0ff */
[----:B------:R-:W-:Y:S02]  /*1c90*/  FSEL R65, R65, -INF , !P2 ;  /* 0xff80000041417808 */ /* 0x000fe40005000000 */
[----:B------:R-:W-:Y:S02]  /*1ca0*/  FMNMX R6, R64, R3, !PT ;  /* 0x0000000340067209 */ /* 0x000fe40007800000 */
[----:B------:R-:W-:Y:S02]  /*1cb0*/  FSEL R59, R59, -INF , !P4 ;  /* 0xff8000003b3b7808 */ /* 0x000fe40006000000 */
[-C--:B------:R-:W-:Y:S01]  /*1cc0*/  ISETP.GE.AND P4, PT, R0, R5.reuse, PT ;  /* 0x000000050000720c */ /* 0x080fe20003f86270 */
[----:B------:R-:W-:Y:S01]  /*1cd0*/  VIADD R0, R22, 0x60 ;  /* 0x0000006016007836 */ /* 0x000fe20000000000 */
[----:B------:R-:W-:Y:S01]  /*1ce0*/  ISETP.GE.AND P0, PT, R4, R5, PT ;  /* 0x000000050400720c */ /* 0x000fe20003f06270 */
[----:B------:R-:W-:Y:S01]  /*1cf0*/  VIADD R4, R22, 0x68 ;  /* 0x0000006816047836 */ /* 0x000fe20000000000 */
[----:B------:R-:W-:-:S02]  /*1d00*/  FSEL R68, R68, -INF , !P3 ;  /* 0xff80000044447808 */ /* 0x000fc40005800000 */
[----:B------:R-:W-:Y:S02]  /*1d10*/  FMNMX R3, R65, R6, !PT ;  /* 0x0000000641037209 */ /* 0x000fe40007800000 */
[----:B------:R-:W-:Y:S02]  /*1d20*/  FSEL R62, R62, -INF , !P6 ;  /* 0xff8000003e3e7808 */ /* 0x000fe40007000000 */
[----:B------:R-:W-:Y:S02]  /*1d30*/  ISETP.GE.AND P6, PT, R0, R5, PT ;  /* 0x000000050000720c */ /* 0x000fe40003fc6270 */
[----:B------:R-:W-:Y:S02]  /*1d40*/  FSEL R69, R69, -INF , !P4 ;  /* 0xff80000045457808 */ /* 0x000fe40006000000 */
[----:B------:R-:W-:Y:S02]  /*1d50*/  FMNMX R6, R68, R3, !PT ;  /* 0x0000000344067209 */ /* 0x000fe40007800000 */
[----:B------:R-:W-:-:S02]  /*1d60*/  FSEL R66, R66, -INF , !P1 ;  /* 0xff80000042427808 */ /* 0x000fc40004800000 */
[-C--:B------:R-:W-:Y:S02]  /*1d70*/  ISETP.GE.AND P1, PT, R4, R5.reuse, PT ;  /* 0x000000050400720c */ /* 0x080fe40003f26270 */
        /* <DEDUP_REMOVED lines=21> */
[----:B------:R-:W-:Y:S02]  /*1ed0*/  IADD3 R6, R22, 0x79, RZ ;  /* 0x0000007916067810 */ /* 0x000fe40007ffe0ff */
[----:B------:R-:W-:Y:S02]  /*1ee0*/  FSEL R81, R81, -INF , !P4 ;  /* 0xff80000051517808 */ /* 0x000fe40006000000 */
[----:B------:R-:W-:Y:S02]  /*1ef0*/  FMNMX R8, R80, R3, !PT ;  /* 0x0000000350087209 */ /* 0x000fe40007800000 */
[----:B------:R-:W-:Y:S02]  /*1f00*/  ISETP.GE.AND P5, PT, R4, R5, PT ;  /* 0x000000050400720c */ /* 0x000fe40003fa6270 */
[----:B------:R-:W-:-:S02]  /*1f10*/  FMNMX R3, R81, R8, !PT ;  /* 0x0000000851037209 */ /* 0x000fc40007800000 */
[----:B------:R-:W-:Y:S02]  /*1f20*/  FSEL R84, R84, -INF , !P5 ;  /* 0xff80000054547808 */ /* 0x000fe40006800000 */
[----:B------:R-:W-:Y:S02]  /*1f30*/  ISETP.GE.AND P6, PT, R6, R5, PT ;  /* 0x000000050600720c */ /* 0x000fe40003fc6270 */
[----:B------:R-:W-:Y:S02]  /*1f40*/  FMNMX R4, R84, R3, !PT ;  /* 0x0000000354047209 */ /* 0x000fe40007800000 */
[----:B------:R-:W-:Y:S02]  /*1f50*/  FSEL R85, R85, -INF , !P6 ;  /* 0xff80000055557808 */ /* 0x000fe40007000000 */
[----:B------:R-:W-:Y:S02]  /*1f60*/  P2R R9, PR, RZ, 0x2 ;  /* 0x00000002ff097803 */ /* 0x000fe40000000000 */
[----:B------:R-:W-:-:S02]  /*1f70*/  FMNMX R3, R85, R4, !PT ;  /* 0x0000000455037209 */ /* 0x000fc40007800000 */
[----:B------:R-:W-:Y:S02]  /*1f80*/  P2R R10, PR, RZ, 0x1 ;  /* 0x00000001ff0a7803 */ /* 0x000fe40000000000 */
[----:B------:R-:W-:Y:S01]  /*1f90*/  ISETP.GE.AND P0, PT, R0, R5, PT ;  /* 0x000000050000720c */ /* 0x000fe20003f06270 */
[----:B------:R-:W1:Y:S01]  /*1fa0*/  SHFL.BFLY PT, R4, R3, 0x1, 0x1f ;  /* 0x0c201f0003047f89 */ /* 0x000e6200000e0000 */
[----:B------:R-:W-:Y:S02]  /*1fb0*/  FSEL R79, R79, -INF , !P2 ;  /* 0xff8000004f4f7808 */ /* 0x000fe40005000000 */
[----:B------:R-:W-:Y:S02]  /*1fc0*/  FSEL R74, R74, -INF , !P0 ;  /* 0xff8000004a4a7808 */ /* 0x000fe40004000000 */
[----:B------:R-:W-:Y:S02]  /*1fd0*/  ISETP.NE.AND P0, PT, R10, RZ, PT ;  /* 0x000000ff0a00720c */ /* 0x000fe40003f05270 */
[----:B------:R-:W-:-:S02]  /*1fe0*/  FSEL R82, R82, -INF , !P3 ;  /* 0xff80000052527808 */ /* 0x000fc40005800000 */
[----:B------:R-:W-:Y:S02]  /*1ff0*/  FSEL R75, R75, -INF , !P0 ;  /* 0xff8000004b4b7808 */ /* 0x000fe40004000000 */
[----:B------:R-:W-:Y:S02]  /*2000*/  FSEL R83, R83, -INF , !P4 ;  /* 0xff80000053537808 */ /* 0x000fe40006000000 */
[----:B------:R-:W-:Y:S02]  /*2010*/  ISETP.NE.AND P0, PT, R11, RZ, PT ;  /* 0x000000ff0b00720c */ /* 0x000fe40003f05270 */
[----:B------:R-:W-:Y:S02]  /*2020*/  FSEL R87, R87, -INF , !P6 ;  /* 0xff80000057577808 */ /* 0x000fe40007000000 */
[----:B------:R-:W-:Y:S02]  /*2030*/  FSEL R86, R86, -INF , !P5 ;  /* 0xff80000056567808 */ /* 0x000fe40006800000 */
[----:B-1----:R-:W-:-:S02]  /*2040*/  FMNMX R6, R3, R4, !PT ;  /* 0x0000000403067209 */ /* 0x002fc40007800000 */
[----:B------:R-:W-:-:S03]  /*2050*/  FMNMX R3, R26, R27, !PT ;  /* 0x0000001b1a037209 */ /* 0x000fc60007800000 */
[----:B------:R-:W1:Y:S02]  /*2060*/  SHFL.BFLY PT, R7, R6, 0x2, 0x1f ;  /* 0x0c401f0006077f89 */ /* 0x000e6400000e0000 */
[----:B-1----:R-:W-:-:S04]  /*2070*/  FMNMX R4, R6, R7, !PT ;  /* 0x0000000706047209 */ /* 0x002fc80007800000 */
[----:B------:R-:W-:-:S04]  /*2080*/  FSETP.NEU.AND P1, PT, R4, -INF , PT ;  /* 0xff8000000400780b */ /* 0x000fc80003f2d000 */
[----:B------:R-:W-:Y:S02]  /*2090*/  FSEL R0, R4, RZ, P1 ;  /* 0x000000ff04007208 */ /* 0x000fe40000800000 */
[----:B------:R-:W-:-:S03]  /*20a0*/  ISETP.NE.AND P1, PT, R9, RZ, PT ;  /* 0x000000ff0900720c */ /* 0x000fc60003f25270 */
[----:B------:R-:W-:Y:S01]  /*20b0*/  FMUL R88, R0, UR6 ;  /* 0x0000000600587c20 */ /* 0x000fe20008400000 */
[----:B------:R-:W-:Y:S02]  /*20c0*/  FSEL R78, R78, -INF , !P1 ;  /* 0xff8000004e4e7808 */ /* 0x000fe40004800000 */
[----:B------:R-:W-:Y:S01]  /*20d0*/  FMNMX R0, R30, R3, !PT ;  /* 0x000000031e007209 */ /* 0x000fe20007800000 */
[--C-:B------:R-:W-:Y:S01]  /*20e0*/  FFMA R24, R24, UR6, -R88.reuse ;  /* 0x0000000618187c23 */ /* 0x100fe20008000858 */
[--C-:B------:R-:W-:Y:S01]  /*20f0*/  FFMA R7, R25, UR6, -R88.reuse ;  /* 0x0000000619077c23 */ /* 0x100fe20008000858 */
[--C-:B------:R-:W-:Y:S01]  /*2100*/  FFMA R8, R28, UR6, -R88.reuse ;  /* 0x000000061c087c23 */ /* 0x100fe20008000858 */
[----:B------:R-:W-:Y:S01]  /*2110*/  FMNMX R3, R31, R0, !PT ;  /* 0x000000001f037209 */ /* 0x000fe20007800000 */
[--C-:B------:R-:W-:Y:S01]  /*2120*/  FFMA R10, R36, UR6, -R88.reuse ;  /* 0x00000006240a7c23 */ /* 0x100fe20008000858 */
[----:B------:R-:W-:Y:S01]  /*2130*/  FSETP.GEU.AND P1, PT, R24, -126, PT ;  /* 0xc2fc00001800780b */ /* 0x000fe20003f2e000 */
        /* <DEDUP_REMOVED lines=12> */
[----:B------:R-:W-:Y:S01]  /*2200*/  @!P1 FMUL R24, R24, 0.5 ;  /* 0x3f00000018189820 */ /* 0x000fe20000400000 */
[----:B------:R-:W-:Y:S01]  /*2210*/  FMNMX R3, R39, R0, !PT ;  /* 0x0000000027037209 */ /* 0x000fe20007800000 */
[--C-:B------:R-:W-:Y:S01]  /*2220*/  FFMA R15, R41, UR6, -R88.reuse ;  /* 0x00000006290f7c23 */ /* 0x100fe20008000858 */
[----:B------:R-:W-:Y:S01]  /*2230*/  FSETP.GEU.AND P6, PT, R11, -126, PT ;  /* 0xc2fc00000b00780b */ /* 0x000fe20003fce000 */
[----:B------:R-:W-:Y:S01]  /*2240*/  @!P2 FMUL R7, R7, 0.5 ;  /* 0x3f0000000707a820 */ /* 0x000fe20000400000 */
[----:B------:R-:W-:Y:S01]  /*2250*/  FMNMX R0, R42, R3, !PT ;  /* 0x000000032a007209 */ /* 0x000fe20007800000 */
[----:B------:R-:W1:Y:S01]  /*2260*/  MUFU.EX2 R24, R24 ;  /* 0x0000001800187308 */ /* 0x000e620000000800 */
[----:B------:R-:W-:Y:S01]  /*2270*/  FSETP.GEU.AND P5, PT, R28, -126, PT ;  /* 0xc2fc00001c00780b */ /* 0x000fe20003fae000 */
[----:B------:R-:W-:Y:S01]  /*2280*/  @!P3 FMUL R8, R8, 0.5 ;  /* 0x3f0000000808b820 */ /* 0x000fe20000400000 */
[----:B------:R-:W-:Y:S01]  /*2290*/  FMNMX R3, R43, R0, !PT ;  /* 0x000000002b037209 */ /* 0x000fe20007800000 */
[--C-:B------:R-:W-:Y:S01]  /*22a0*/  FFMA R21, R45, UR6, -R88.reuse ;  /* 0x000000062d157c23 */ /* 0x100fe20008000858 */
[--C-:B------:R-:W-:Y:S01]  /*22b0*/  FFMA R23, R49, UR6, -R88.reuse ;  /* 0x0000000631177c23 */ /* 0x100fe20008000858 */
[----:B------:R-:W-:Y:S01]  /*22c0*/  @!P4 FMUL R9, R9, 0.5 ;  /* 0x3f0000000909c820 */ /* 0x000fe20000400000 */
[----:B------:R-:W-:Y:S01]  /*22d0*/  FMNMX R0, R46, R3, !PT ;  /* 0x000000032e007209 */ /* 0x000fe20007800000 */
[----:B------:R-:W2:Y:S01]  /*22e0*/  MUFU.EX2 R7, R7 ;  /* 0x0000000700077308 */ /* 0x000ea20000000800 */
[--C-:B------:R-:W-:Y:S01]  /*22f0*/  FFMA R12, R44, UR6, -R88.reuse ;  /* 0x000000062c0c7c23 */ /* 0x100fe20008000858 */
[----:B------:R-:W-:Y:S01]  /*2300*/  @!P6 FMUL R11, R11, 0.5 ;  /* 0x3f0000000b0be820 */ /* 0x000fe20000400000 */
[----:B------:R-:W-:Y:S01]  /*2310*/  FMNMX R3, R47, R0, !PT ;  /* 0x000000002f037209 */ /* 0x000fe20007800000 */
[--C-:B------:R-:W-:Y:S01]  /*2320*/  FFMA R14, R52, UR6, -R88.reuse ;  /* 0x00000006340e7c23 */ /* 0x100fe20008000858 */
[--C-:B------:R-:W-:Y:S01]  /*2330*/  FFMA R33, R60, UR6, -R88.reuse ;  /* 0x000000063c217c23 */ /* 0x100fe20008000858 */
[----:B------:R-:W-:Y:S01]  /*2340*/  @!P5 FMUL R28, R28, 0.5 ;  /* 0x3f0000001c1cd820 */ /* 0x000fe20000400000 */
[----:B------:R-:W-:Y:S01]  /*2350*/  FMNMX R0, R50, R3, !PT ;  /* 0x0000000332007209 */ /* 0x000fe20007800000 */
[----:B------:R-:W3:Y:S01]  /*2360*/  MUFU.EX2 R8, R8 ;  /* 0x0000000800087308 */ /* 0x000ee20000000800 */
[----:B-1----:R-:W-:Y:S01]  /*2370*/  @!P1 FMUL R24, R24, R24 ;  /* 0x0000001818189220 */ /* 0x002fe20000400000 */
[----:B------:R-:W-:Y:S01]  /*2380*/  FSETP.GEU.AND P1, PT, R10, -126, PT ;  /* 0xc2fc00000a00780b */ /* 0x000fe20003f2e000 */
[--C-:B------:R-:W-:Y:S01]  /*2390*/  FFMA R25, R53, UR6, -R88.reuse ;  /* 0x0000000635197c23 */ /* 0x100fe20008000858 */
[----:B------:R-:W-:Y:S01]  /*23a0*/  FMNMX R3, R51, R0, !PT ;  /* 0x0000000033037209 */ /* 0x000fe20007800000 */
[--C-:B------:R-:W-:Y:S01]  /*23b0*/  FFMA R40, R57, UR6, -R88.reuse ;  /* 0x0000000639287c23 */ /* 0x100fe20008000858 */
[--C-:B------:R-:W-:Y:S01]  /*23c0*/  FFMA R20, R61, UR6, -R88.reuse ;  /* 0x000000063d147c23 */ /* 0x100fe20008000858 */
[--C-:B------:R-:W-:Y:S01]  /*23d0*/  FFMA R29, R56, UR6, -R88.reuse ;  /* 0x00000006381d7c23 */ /* 0x100fe20008000858 */
[----:B------:R-:W1:Y:S01]  /*23e0*/  MUFU.EX2 R9, R9 ;  /* 0x0000000900097308 */ /* 0x000e620000000800 */
[----:B--2---:R-:W-:Y:S01]  /*23f0*/  @!P2 FMUL R7, R7, R7 ;  /* 0x000000070707a220 */ /* 0x004fe20000400000 */
[----:B------:R-:W-:Y:S01]  /*2400*/  FSETP.GEU.AND P2, PT, R13, -126, PT ;  /* 0xc2fc00000d00780b */ /* 0x000fe20003f4e000 */
[--C-:B------:R-:W-:Y:S01]  /*2410*/  FFMA R64, R64, UR6, -R88.reuse ;  /* 0x0000000640407c23 */ /* 0x100fe20008000858 */
[----:B------:R-:W-:Y:S01]  /*2420*/  FMNMX R0, R54, R3, !PT ;  /* 0x0000000336007209 */ /* 0x000fe20007800000 */
[--C-:B------:R-:W-:Y:S01]  /*2430*/  FFMA R72, R72, UR6, -R88.reuse ;  /* 0x0000000648487c23 */ /* 0x100fe20008000858 */
[--C-:B------:R-:W-:Y:S01]  /*2440*/  FFMA R65, R65, UR6, -R88.reuse ;  /* 0x0000000641417c23 */ /* 0x100fe20008000858 */
[----:B------:R-:W-:Y:S01]  /*2450*/  @!P1 FMUL R10, R10, 0.5 ;  /* 0x3f0000000a0a9820 */ /* 0x000fe20000400000 */
[----:B------:R-:W2:Y:S01]  /*2460*/  MUFU.EX2 R11, R11 ;  /* 0x0000000b000b7308 */ /* 0x000ea20000000800 */
[----:B---3--:R-:W-:Y:S01]  /*2470*/  @!P3 FMUL R8, R8, R8 ;  /* 0x000000080808b220 */ /* 0x008fe20000400000 */
[----:B------:R-:W-:Y:S01]  /*2480*/  FSETP.GEU.AND P3, PT, R32, -126, PT ;  /* 0xc2fc00002000780b */ /* 0x000fe20003f6e000 */
[--C-:B------:R-:W-:Y:S01]  /*2490*/  FFMA R69, R69, UR6, -R88.reuse ;  /* 0x0000000645457c23 */ /* 0x100fe20008000858 */
[----:B------:R-:W-:Y:S01]  /*24a0*/  FMNMX R3, R55, R0, !PT ;  /* 0x0000000037037209 */ /* 0x000fe20007800000 */
[--C-:B------:R-:W-:Y:S01]  /*24b0*/  FFMA R73, R73, UR6, -R88.reuse ;  /* 0x0000000649497c23 */ /* 0x100fe20008000858 */
[--C-:B------:R-:W-:Y:S01]  /*24c0*/  FFMA R76, R76, UR6, -R88.reuse ;  /* 0x000000064c4c7c23 */ /* 0x100fe20008000858 */
[----:B------:R-:W-:Y:S01]  /*24d0*/  @!P2 FMUL R13, R13, 0.5 ;  /* 0x3f0000000d0da820 */ /* 0x000fe20000400000 */
[----:B------:R-:W3:Y:S01]  /*24e0*/  MUFU.EX2 R10, R10 ;  /* 0x0000000a000a7308 */ /* 0x000ee20000000800 */
[----:B------:R-:W-:Y:S01]  /*24f0*/  FMNMX R0, R58, R3, !PT ;  /* 0x000000033a007209 */ /* 0x000fe20007800000 */
[----:B-1----:R-:W-:Y:S01]  /*2500*/  @!P4 FMUL R9, R9, R9 ;  /* 0x000000090909c220 */ /* 0x002fe20000400000 */
[----:B------:R-:W-:Y:S01]  /*2510*/  FSETP.GEU.AND P4, PT, R15, -126, PT ;  /* 0xc2fc00000f00780b */ /* 0x000fe20003f8e000 */
[--C-:B------:R-:W-:Y:S01]  /*2520*/  FFMA R81, R81, UR6, -R88.reuse ;  /* 0x0000000651517c23 */ /* 0x100fe20008000858 */
[----:B------:R-:W-:Y:S01]  /*2530*/  FMNMX R3, R59, R0, !PT ;  /* 0x000000003b037209 */ /* 0x000fe20007800000 */
[--C-:B------:R-:W-:Y:S01]  /*2540*/  FFMA R68, R68, UR6, -R88.reuse ;  /* 0x0000000644447c23 */ /* 0x100fe20008000858 */
[----:B------:R-:W-:Y:S01]  /*2550*/  @!P3 FMUL R32, R32, 0.5 ;  /* 0x3f0000002020b820 */ /* 0x000fe20000400000 */
[----:B------:R-:W1:Y:S01]  /*2560*/  MUFU.EX2 R13, R13 ;  /* 0x0000000d000d7308 */ /* 0x000e620000000800 */
[----:B------:R-:W-:Y:S01]  /*2570*/  FMNMX R0, R62, R3, !PT ;  /* 0x000000033e007209 */ /* 0x000fe20007800000 */
[----:B--2---:R-:W-:Y:S01]  /*2580*/  @!P6 FMUL R11, R11, R11 ;  /* 0x0000000b0b0be220 */ /* 0x004fe20000400000 */
[----:B------:R-:W-:Y:S01]  /*2590*/  FSETP.GEU.AND P6, PT, R21, -126, PT ;  /* 0xc2fc00001500780b */ /* 0x000fe20003fce000 */
[--C-:B------:R-:W-:Y:S01]  /*25a0*/  FFMA R77, R77, UR6, -R88.reuse ;  /* 0x000000064d4d7c23 */ /* 0x100fe20008000858 */
[----:B------:R-:W-:Y:S01]  /*25b0*/  FMNMX R3, R63, R0, !PT ;  /* 0x000000003f037209 */ /* 0x000fe20007800000 */
[--C-:B------:R-:W-:Y:S01]  /*25c0*/  FFMA R85, R85, UR6, -R88.reuse ;  /* 0x0000000655557c23 */ /* 0x100fe20008000858 */
[--C-:B------:R-:W-:Y:S01]  /*25d0*/  FFMA R80, R80, UR6, -R88.reuse ;  /* 0x0000000650507c23 */ /* 0x100fe20008000858 */
[----:B------:R-:W2:Y:S01]  /*25e0*/  MUFU.EX2 R28, R28 ;  /* 0x0000001c001c7308 */ /* 0x000ea20000000800 */
[----:B---3--:R-:W-:Y:S01]  /*25f0*/  @!P1 FMUL R10, R10, R10 ;  /* 0x0000000a0a0a9220 */ /* 0x008fe20000400000 */
[----:B------:R-:W-:Y:S01]  /*2600*/  FSETP.GEU.AND P1, PT, R36, -126, PT ;  /* 0xc2fc00002400780b */ /* 0x000fe20003f2e000 */
[----:B------:R-:W-:Y:S01]  /*2610*/  @!P4 FMUL R15, R15, 0.5 ;  /* 0x3f0000000f0fc820 */ /* 0x000fe20000400000 */
[----:B------:R-:W-:Y:S01]  /*2620*/  FMNMX R0, R66, R3, !PT ;  /* 0x0000000342007209 */ /* 0x000fe20007800000 */
[----:B------:R-:W-:-:S03]  /*2630*/  FFMA R84, R84, UR6, -R88 ;  /* 0x0000000654547c23 */ /* 0x000fc60008000858 */
[----:B------:R-:W3:Y:S01]  /*2640*/  MUFU.EX2 R32, R32 ;  /* 0x0000002000207308 */ /* 0x000ee20000000800 */
[----:B------:R-:W-:Y:S01]  /*2650*/  FMNMX R3, R67, R0, !PT ;  /* 0x0000000043037209 */ /* 0x000fe20007800000 */
[----:B------:R-:W-:Y:S01]  /*2660*/  @!P6 FMUL R21, R21, 0.5 ;  /* 0x3f0000001515e820 */ /* 0x000fe20000400000 */
[----:B-1----:R-:W-:Y:S01]  /*2670*/  @!P2 FMUL R13, R13, R13 ;  /* 0x0000000d0d0da220 */ /* 0x002fe20000400000 */
[----:B------:R-:W-:Y:S02]  /*2680*/  FSETP.GEU.AND P2, PT, R23, -126, PT ;  /* 0xc2fc00001700780b */ /* 0x000fe40003f4e000 */
[----:B------:R-:W-:Y:S01]  /*2690*/  FMNMX R0, R70, R3, !PT ;  /* 0x0000000346007209 */ /* 0x000fe20007800000 */
[----:B------:R-:W-:Y:S01]  /*26a0*/  @!P1 FMUL R36, R36, 0.5 ;  /* 0x3f00000024249820 */ /* 0x000fe20000400000 */
[----:B------:R-:W1:Y:S01]  /*26b0*/  MUFU.EX2 R15, R15 ;  /* 0x0000000f000f7308 */ /* 0x000e620000000800 */
[----:B--2---:R-:W-:Y:S01]  /*26c0*/  @!P5 FMUL R28, R28, R28 ;  /* 0x0000001c1c1cd220 */ /* 0x004fe20000400000 */
[----:B------:R-:W-:-:S02]  /*26d0*/  FMNMX R3, R71, R0, !PT ;  /* 0x0000000047037209 */ /* 0x000fc40007800000 */
[----:B------:R-:W-:Y:S02]  /*26e0*/  FSETP.GEU.AND P5, PT, R12, -126, PT ;  /* 0xc2fc00000c00780b */ /* 0x000fe40003fae000 */
[----:B------:R-:W-:Y:S02]  /*26f0*/  FMNMX R0, R74, R3, !PT ;  /* 0x000000034a007209 */ /* 0x000fe40007800000 */
[----:B------:R-:W2:Y:S01]  /*2700*/  MUFU.EX2 R36, R36 ;  /* 0x0000002400247308 */ /* 0x000ea20000000800 */
[----:B---3--:R-:W-:Y:S01]  /*2710*/  @!P3 FMUL R32, R32, R32 ;  /* 0x000000202020b220 */ /* 0x008fe20000400000 */
[----:B------:R-:W-:Y:S01]  /*2720*/  FSETP.GEU.AND P3, PT, R14, -126, PT ;  /* 0xc2fc00000e00780b */ /* 0x000fe20003f6e000 */
[----:B------:R-:W-:Y:S01]  /*2730*/  @!P2 FMUL R23, R23, 0.5 ;  /* 0x3f0000001717a820 */ /* 0x000fe20000400000 */
[----:B------:R-:W-:-:S04]  /*2740*/  FMNMX R3, R75, R0, !PT ;  /* 0x000000004b037209 */ /* 0x000fc80007800000 */
[----:B------:R-:W3:Y:S01]  /*2750*/  MUFU.EX2 R21, R21 ;  /* 0x0000001500157308 */ /* 0x000ee20000000800 */
[----:B------:R-:W-:Y:S01]  /*2760*/  FMNMX R0, R78, R3, !PT ;  /* 0x000000034e007209 */ /* 0x000fe20007800000 */
[----:B-1----:R-:W-:Y:S01]  /*2770*/  @!P4 FMUL R15, R15, R15 ;  /* 0x0000000f0f0fc220 */ /* 0x002fe20000400000 */
[----:B------:R-:W-:Y:S01]  /*2780*/  FSETP.GEU.AND P4, PT, R25, -126, PT ;  /* 0xc2fc00001900780b */ /* 0x000fe20003f8e000 */
[----:B------:R-:W-:Y:S01]  /*2790*/  @!P5 FMUL R12, R12, 0.5 ;  /* 0x3f0000000c0cd820 */ /* 0x000fe20000400000 */
[----:B------:R-:W-:Y:S02]  /*27a0*/  FMNMX R3, R79, R0, !PT ;  /* 0x000000004f037209 */ /* 0x000fe40007800000 */
[----:B------:R-:W-:Y:S01]  /*27b0*/  @!P3 FMUL R14, R14, 0.5 ;  /* 0x3f0000000e0eb820 */ /* 0x000fe20000400000 */
[----:B------:R-:W1:Y:S01]  /*27c0*/  MUFU.EX2 R23, R23 ;  /* 0x0000001700177308 */ /* 0x000e620000000800 */
[----:B--2---:R-:W-:Y:S01]  /*27d0*/  @!P1 FMUL R36, R36, R36 ;  /* 0x0000002424249220 */ /* 0x004fe20000400000 */
[----:B------:R-:W-:-:S02]  /*27e0*/  FSETP.GEU.AND P1, PT, R33, -126, PT ;  /* 0xc2fc00002100780b */ /* 0x000fc40003f2e000 */
[----:B------:R-:W-:-:S04]  /*27f0*/  FMNMX R0, R82, R3, !PT ;  /* 0x0000000352007209 */ /* 0x000fc80007800000 */
[----:B------:R-:W2:Y:S01]  /*2800*/  MUFU.EX2 R12, R12 ;  /* 0x0000000c000c7308 */ /* 0x000ea20000000800 */
[----:B---3--:R-:W-:Y:S01]  /*2810*/  @!P6 FMUL R21, R21, R21 ;  /* 0x000000151515e220 */ /* 0x008fe20000400000 */
[----:B------:R-:W-:Y:S01]  /*2820*/  FSETP.GEU.AND P6, PT, R40, -126, PT ;  /* 0xc2fc00002800780b */ /* 0x000fe20003fce000 */
[----:B------:R-:W-:Y:S01]  /*2830*/  @!P4 FMUL R25, R25, 0.5 ;  /* 0x3f0000001919c820 */ /* 0x000fe20000400000 */
[----:B------:R-:W-:-:S03]  /*2840*/  FMNMX R3, R83, R0, !PT ;  /* 0x0000000053037209 */ /* 0x000fc60007800000 */
[----:B------:R-:W-:Y:S01]  /*2850*/  @!P1 FMUL R33, R33, 0.5 ;  /* 0x3f00000021219820 */ /* 0x000fe20000400000 */
[----:B------:R-:W3:Y:S01]  /*2860*/  MUFU.EX2 R14, R14 ;  /* 0x0000000e000e7308 */ /* 0x000ee20000000800 */
[----:B------:R-:W-:Y:S01]  /*2870*/  FMNMX R0, R86, R3, !PT ;  /* 0x0000000356007209 */ /* 0x000fe20007800000 */
[----:B-1----:R-:W-:Y:S01]  /*2880*/  @!P2 FMUL R23, R23, R23 ;  /* 0x000000171717a220 */ /* 0x002fe20000400000 */
[----:B------:R-:W-:Y:S02]  /*2890*/  FSETP.GEU.AND P2, PT, R20, -126, PT ;  /* 0xc2fc00001400780b */ /* 0x000fe40003f4e000 */
[----:B------:R-:W-:Y:S02]  /*28a0*/  FMNMX R0, R87, R0, !PT ;  /* 0x0000000057007209 */ /* 0x000fe40007800000 */
[----:B------:R-:W-:Y:S01]  /*28b0*/  @!P6 FMUL R40, R40, 0.5 ;  /* 0x3f0000002828e820 */ /* 0x000fe20000400000 */
[----:B------:R-:W1:Y:S01]  /*28c0*/  MUFU.EX2 R33, R33 ;  /* 0x0000002100217308 */ /* 0x000e620000000800 */
[----:B--2---:R-:W-:Y:S01]  /*28d0*/  @!P5 FMUL R12, R12, R12 ;  /* 0x0000000c0c0cd220 */ /* 0x004fe20000400000 */
[----:B------:R-:W2:Y:S01]  /*28e0*/  SHFL.BFLY PT, R3, R0, 0x1, 0x1f ;  /* 0x0c201f0000037f89 */ /* 0x000ea200000e0000 */
[----:B------:R-:W-:-:S05]  /*28f0*/  FSETP.GEU.AND P5, PT, R29, -126, PT ;  /* 0xc2fc00001d00780b */ /* 0x000fca0003fae000 */
[----:B------:R-:W4:Y:S01]  /*2900*/  MUFU.EX2 R25, R25 ;  /* 0x0000001900197308 */ /* 0x000f220000000800 */
[----:B---3--:R-:W-:Y:S01]  /*2910*/  @!P3 FMUL R14, R14, R14 ;  /* 0x0000000e0e0eb220 */ /* 0x008fe20000400000 */
[----:B------:R-:W-:Y:S01]  /*2920*/  FSETP.GEU.AND P3, PT, R64, -126, PT ;  /* 0xc2fc00004000780b */ /* 0x000fe20003f6e000 */
[----:B------:R-:W-:-:S05]  /*2930*/  @!P2 FMUL R20, R20, 0.5 ;  /* 0x3f0000001414a820 */ /* 0x000fca0000400000 */
[----:B------:R-:W3:Y:S01]  /*2940*/  MUFU.EX2 R40, R40 ;  /* 0x0000002800287308 */ /* 0x000ee20000000800 */
[----:B-1----:R-:W-:Y:S01]  /*2950*/  @!P1 FMUL R33, R33, R33 ;  /* 0x0000002121219220 */ /* 0x002fe20000400000 */
[----:B------:R-:W-:Y:S01]  /*2960*/  FSETP.GEU.AND P1, PT, R72, -126, PT ;  /* 0xc2fc00004800780b */ /* 0x000fe20003f2e000 */
[----:B------:R-:W-:-:S04]  /*2970*/  @!P5 FMUL R29, R29, 0.5 ;  /* 0x3f0000001d1dd820 */ /* 0x000fc80000400000 */
[----:B------:R-:W-:Y:S01]  /*2980*/  @!P3 FMUL R64, R64, 0.5 ;  /* 0x3f0000004040b820 */ /* 0x000fe20000400000 */
[----:B------:R-:W1:Y:S01]  /*2990*/  MUFU.EX2 R20, R20 ;  /* 0x0000001400147308 */ /* 0x000e620000000800 */
[----:B----4-:R-:W-:Y:S01]  /*29a0*/  @!P4 FMUL R25, R25, R25 ;  /* 0x000000191919c220 */ /* 0x010fe20000400000 */
[----:B------:R-:W-:Y:S02]  /*29b0*/  FSETP.GEU.AND P4, PT, R65, -126, PT ;  /* 0xc2fc00004100780b */ /* 0x000fe40003f8e000 */
[----:B--2---:R-:W-:-:S03]  /*29c0*/  FMNMX R3, R0, R3, !PT ;  /* 0x0000000300037209 */ /* 0x004fc60007800000 */
[----:B------:R-:W-:Y:S01]  /*29d0*/  @!P1 FMUL R72, R72, 0.5 ;  /* 0x3f00000048489820 */ /* 0x000fe20000400000 */
[----:B------:R-:W2:Y:S01]  /*29e0*/  MUFU.EX2 R37, R64 ;  /* 0x0000004000257308 */ /* 0x000ea20000000800 */
[----:B---3--:R-:W-:Y:S01]  /*29f0*/  @!P6 FMUL R40, R40, R40 ;  /* 0x000000282828e220 */ /* 0x008fe20000400000 */
[----:B------:R-:W-:Y:S01]  /*2a00*/  FSETP.GEU.AND P6, PT, R69, -126, PT ;  /* 0xc2fc00004500780b */ /* 0x000fe20003fce000 */
[----:B------:R-:W3:Y:S04]  /*2a10*/  SHFL.BFLY PT, R6, R3, 0x2, 0x1f ;  /* 0x0c401f0003067f89 */ /* 0x000ee800000e0000 */
[----:B------:R-:W-:Y:S01]  /*2a20*/  @!P4 FMUL R65, R65, 0.5 ;  /* 0x3f0000004141c820 */ /* 0x000fe20000400000 */
[----:B------:R-:W4:Y:S01]  /*2a30*/  MUFU.EX2 R45, R72 ;  /* 0x00000048002d7308 */ /* 0x000f220000000800 */
[----:B-1----:R-:W-:Y:S01]  /*2a40*/  @!P2 FMUL R20, R20, R20 ;  /* 0x000000141414a220 */ /* 0x002fe20000400000 */
[----:B------:R-:W-:-:S05]  /*2a50*/  FSETP.GEU.AND P2, PT, R73, -126, PT ;  /* 0xc2fc00004900780b */ /* 0x000fca0003f4e000 */
[----:B------:R-:W-:Y:S01]  /*2a60*/  @!P6 FMUL R69, R69, 0.5 ;  /* 0x3f0000004545e820 */ /* 0x000fe20000400000 */
[----:B------:R-:W1:Y:S01]  /*2a70*/  MUFU.EX2 R29, R29 ;  /* 0x0000001d001d7308 */ /* 0x000e620000000800 */
[----:B--2---:R-:W-:Y:S01]  /*2a80*/  @!P3 FMUL R37, R37, R37 ;  /* 0x000000252525b220 */ /* 0x004fe20000400000 */
[----:B------:R-:W-:-:S05]  /*2a90*/  FSETP.GEU.AND P3, PT, R76, -126, PT ;  /* 0xc2fc00004c00780b */ /* 0x000fca0003f6e000 */
[----:B------:R-:W-:Y:S01]  /*2aa0*/  @!P2 FMUL R73, R73, 0.5 ;  /* 0x3f0000004949a820 */ /* 0x000fe20000400000 */
[----:B------:R-:W2:Y:S01]  /*2ab0*/  MUFU.EX2 R44, R65 ;  /* 0x00000041002c7308 */ /* 0x000ea20000000800 */
[----:B----4-:R-:W-:Y:S01]  /*2ac0*/  @!P1 FMUL R45, R45, R45 ;  /* 0x0000002d2d2d9220 */ /* 0x010fe20000400000 */
[----:B------:R-:W-:Y:S02]  /*2ad0*/  FSETP.GEU.AND P1, PT, R81, -126, PT ;  /* 0xc2fc00005100780b */ /* 0x000fe40003f2e000 */
[----:B---3--:R-:W-:-:S03]  /*2ae0*/  FMNMX R6, R3, R6, !PT ;  /* 0x0000000603067209 */ /* 0x008fc60007800000 */
[----:B------:R-:W-:Y:S01]  /*2af0*/  @!P3 FMUL R76, R76, 0.5 ;  /* 0x3f0000004c4cb820 */ /* 0x000fe20000400000 */
[----:B------:R-:W3:Y:S01]  /*2b00*/  MUFU.EX2 R48, R69 ;  /* 0x0000004500307308 */ /* 0x000ee20000000800 */
        /* <DEDUP_REMOVED lines=8> */
[----:B---3--:R-:W-:Y:S01]  /*2b90*/  @!P6 FMUL R48, R48, R48 ;  /* 0x000000303030e220 */ /* 0x008fe20000400000 */
[----:B------:R-:W-:-:S04]  /*2ba0*/  FSETP.NEU.AND P6, PT, R6, -INF , PT ;  /* 0xff8000000600780b */ /* 0x000fc80003fcd000 */
[----:B------:R-:W-:Y:S01]  /*2bb0*/  FSEL R0, R6, RZ, P6 ;  /* 0x000000ff06007208 */ /* 0x000fe20003000000 */
[----:B------:R-:W-:Y:S01]  /*2bc0*/  @!P4 FMUL R77, R77, 0.5 ;  /* 0x3f0000004d4dc820 */ /* 0x000fe20000400000 */
[----:B------:R-:W3:Y:S01]  /*2bd0*/  MUFU.EX2 R60, R81 ;  /* 0x00000051003c7308 */ /* 0x000ee20000000800 */
[----:B-1----:R-:W-:Y:S01]  /*2be0*/  @!P2 FMUL R52, R52, R52 ;  /* 0x000000343434a220 */ /* 0x002fe20000400000 */
[----:B------:R-:W-:Y:S01]  /*2bf0*/  FSETP.GEU.AND P2, PT, R85, -126, PT ;  /* 0xc2fc00005500780b */ /* 0x000fe20003f4e000 */
[----:B------:R-:W-:Y:S01]  /*2c00*/  FMUL R0, R0, UR6 ;  /* 0x0000000600007c20 */ /* 0x000fe20008400000 */
[----:B------:R-:W-:-:S03]  /*2c10*/  FSETP.GEU.AND P6, PT, R84, -126, PT ;  /* 0xc2fc00005400780b */ /* 0x000fc60003fce000 */
[--C-:B------:R-:W-:Y:S01]  /*2c20*/  FFMA R26, R26, UR6, -R0.reuse ;  /* 0x000000061a1a7c23 */ /* 0x100fe20008000800 */
[----:B------:R-:W1:Y:S01]  /*2c30*/  MUFU.EX2 R41, R68 ;  /* 0x0000004400297308 */ /* 0x000e620000000800 */
[--C-:B------:R-:W-:Y:S01]  /*2c40*/  FFMA R57, R31, UR6, -R0.reuse ;  /* 0x000000061f397c23 */ /* 0x100fe20008000800 */
[----:B--2---:R-:W-:Y:S01]  /*2c50*/  @!P3 FMUL R49, R49, R49 ;  /* 0x000000313131b220 */ /* 0x004fe20000400000 */
[--C-:B------:R-:W-:Y:S01]  /*2c60*/  FFMA R3, R27, UR6, -R0.reuse ;  /* 0x000000061b037c23 */ /* 0x100fe20008000800 */
[----:B------:R-:W-:Y:S01]  /*2c70*/  FSETP.GEU.AND P3, PT, R26, -126, PT ;  /* 0xc2fc00001a00780b */ /* 0x000fe20003f6e000 */
[--C-:B------:R-:W-:Y:S01]  /*2c80*/  FFMA R61, R35, UR6, -R0.reuse ;  /* 0x00000006233d7c23 */ /* 0x100fe20008000800 */
[--C-:B------:R-:W-:Y:S01]  /*2c90*/  FFMA R38, R38, UR6, -R0.reuse ;  /* 0x0000000626267c23 */ /* 0x100fe20008000800 */
[----:B------:R-:W-:Y:S01]  /*2ca0*/  @!P2 FMUL R85, R85, 0.5 ;  /* 0x3f0000005555a820 */ /* 0x000fe20000400000 */
[----:B------:R-:W2:Y:S01]  /*2cb0*/  MUFU.EX2 R56, R77 ;  /* 0x0000004d00387308 */ /* 0x000ea20000000800 */
[----:B---3--:R-:W-:Y:S01]  /*2cc0*/  @!P1 FMUL R60, R60, R60 ;  /* 0x0000003c3c3c9220 */ /* 0x008fe20000400000 */
[----:B------:R-:W-:Y:S01]  /*2cd0*/  FSETP.GEU.AND P1, PT, R57, -126, PT ;  /* 0xc2fc00003900780b */ /* 0x000fe20003f2e000 */
[----:B------:R-:W-:Y:S01]  /*2ce0*/  @!P6 FMUL R84, R84, 0.5 ;  /* 0x3f0000005454e820 */ /* 0x000fe20000400000 */
[--C-:B------:R-:W-:Y:S01]  /*2cf0*/  FFMA R30, R30, UR6, -R0.reuse ;  /* 0x000000061e1e7c23 */ /* 0x100fe20008000800 */
[--C-:B------:R-:W-:Y:S01]  /*2d00*/  FFMA R34, R34, UR6, -R0.reuse ;  /* 0x0000000622227c23 */ /* 0x100fe20008000800 */
[--C-:B------:R-:W-:Y:S01]  /*2d10*/  FFMA R50, R50, UR6, -R0.reuse ;  /* 0x0000000632327c23 */ /* 0x100fe20008000800 */
[--C-:B------:R-:W-:Y:S01]  /*2d20*/  FFMA R42, R42, UR6, -R0.reuse ;  /* 0x000000062a2a7c23 */ /* 0x100fe20008000800 */
[----:B------:R-:W3:Y:S01]  /*2d30*/  MUFU.EX2 R64, R85 ;  /* 0x0000005500407308 */ /* 0x000ee20000000800 */
[----:B-1----:R-:W-:Y:S01]  /*2d40*/  @!P5 FMUL R41, R41, R41 ;  /* 0x000000292929d220 */ /* 0x002fe20000400000 */
[----:B------:R-:W-:Y:S01]  /*2d50*/  FSETP.GEU.AND P5, PT, R80, -126, PT ;  /* 0xc2fc00005000780b */ /* 0x000fe20003fae000 */
[----:B------:R-:W-:Y:S01]  /*2d60*/  @!P3 FMUL R26, R26, 0.5 ;  /* 0x3f0000001a1ab820 */ /* 0x000fe20000400000 */
[--C-:B------:R-:W-:Y:S01]  /*2d70*/  FFMA R46, R46, UR6, -R0.reuse ;  /* 0x000000062e2e7c23 */ /* 0x100fe20008000800 */
[--C-:B------:R-:W-:Y:S01]  /*2d80*/  FFMA R67, R67, UR6, -R0.reuse ;  /* 0x0000000643437c23 */ /* 0x100fe20008000800 */
[--C-:B------:R-:W-:Y:S01]  /*2d90*/  FFMA R54, R54, UR6, -R0.reuse ;  /* 0x0000000636367c23 */ /* 0x100fe20008000800 */
[----:B------:R-:W-:Y:S01]  /*2da0*/  @!P1 FMUL R57, R57, 0.5 ;  /* 0x3f00000039399820 */ /* 0x000fe20000400000 */
[----:B------:R1:W4:Y:S01]  /*2db0*/  MUFU.EX2 R31, R26 ;  /* 0x0000001a001f7308 */ /* 0x0003220000000800 */
[----:B--2---:R-:W-:Y:S01]  /*2dc0*/  @!P4 FMUL R56, R56, R56 ;  /* 0x000000383838c220 */ /* 0x004fe20000400000 */
[----:B------:R-:W-:Y:S01]  /*2dd0*/  FSETP.GEU.AND P4, PT, R3, -126, PT ;  /* 0xc2fc00000300780b */ /* 0x000fe20003f8e000 */
[--C-:B------:R-:W-:Y:S01]  /*2de0*/  FFMA R63, R63, UR6, -R0.reuse ;  /* 0x000000063f3f7c23 */ /* 0x100fe20008000800 */
[--C-:B------:R-:W-:Y:S01]  /*2df0*/  FFMA R59, R59, UR6, -R0.reuse ;  /* 0x000000063b3b7c23 */ /* 0x100fe20008000800 */
[--C-:B------:R-:W-:Y:S01]  /*2e00*/  FFMA R75, R75, UR6, -R0.reuse ;  /* 0x000000064b4b7c23 */ /* 0x100fe20008000800 */
[--C-:B------:R-:W-:Y:S01]  /*2e10*/  FFMA R83, R83, UR6, -R0.reuse ;  /* 0x0000000653537c23 */ /* 0x100fe20008000800 */
[----:B------:R-:W-:Y:S01]  /*2e20*/  @!P5 FMUL R80, R80, 0.5 ;  /* 0x3f0000005050d820 */ /* 0x000fe20000400000 */
[----:B------:R-:W2:Y:S01]  /*2e30*/  MUFU.EX2 R72, R57 ;  /* 0x0000003900487308 */ /* 0x000ea20000000800 */
[--C-:B-1----:R-:W-:Y:S01]  /*2e40*/  FFMA R26, R43, UR6, -R0.reuse ;  /* 0x000000062b1a7c23 */ /* 0x102fe20008000800 */
[----:B---3--:R-:W-:Y:S01]  /*2e50*/  @!P2 FMUL R64, R64, R64 ;  /* 0x000000404040a220 */ /* 0x008fe20000400000 */
[----:B------:R-:W-:Y:S01]  /*2e60*/  FSETP.GEU.AND P2, PT, R61, -126, PT ;  /* 0xc2fc00003d00780b */ /* 0x000fe20003f4e000 */
[--C-:B------:R-:W-:Y:S01]  /*2e70*/  FFMA R71, R71, UR6, -R0.reuse ;  /* 0x0000000647477c23 */ /* 0x100fe20008000800 */
[--C-:B------:R-:W-:Y:S01]  /*2e80*/  FFMA R79, R79, UR6, -R0.reuse ;  /* 0x000000064f4f7c23 */ /* 0x100fe20008000800 */
[--C-:B------:R-:W-:Y:S01]  /*2e90*/  FFMA R78, R78, UR6, -R0.reuse ;  /* 0x000000064e4e7c23 */ /* 0x100fe20008000800 */
[----:B------:R-:W-:Y:S01]  /*2ea0*/  @!P4 FMUL R3, R3, 0.5 ;  /* 0x3f0000000303c820 */ /* 0x000fe20000400000 */
[----:B------:R-:W1:Y:S01]  /*2eb0*/  MUFU.EX2 R53, R80 ;  /* 0x0000005000357308 */ /* 0x000e620000000800 */
[----:B----4-:R-:W-:Y:S01]  /*2ec0*/  @!P3 FMUL R31, R31, R31 ;  /* 0x0000001f1f1fb220 */ /* 0x010fe20000400000 */
[----:B------:R-:W-:Y:S01]  /*2ed0*/  FSETP.GEU.AND P3, PT, R38, -126, PT ;  /* 0xc2fc00002600780b */ /* 0x000fe20003f6e000 */
[----:B------:R-:W-:Y:S01]  /*2ee0*/  FFMA R86, R86, UR6, -R0 ;  /* 0x0000000656567c23 */ /* 0x000fe20008000800 */
[----:B------:R-:W-:-:S04]  /*2ef0*/  FADD R65, R23, R60 ;  /* 0x0000003c17417221 */ /* 0x000fc80000000000 */
[----:B------:R3:W4:Y:S01]  /*2f00*/  MUFU.EX2 R68, R3 ;  /* 0x0000000300447308 */ /* 0x0007220000000800 */
[----:B--2---:R-:W-:Y:S01]  /*2f10*/  @!P1 FMUL R72, R72, R72 ;  /* 0x0000004848489220 */ /* 0x004fe20000400000 */
[----:B------:R-:W-:Y:S01]  /*2f20*/  FSETP.GEU.AND P1, PT, R26, -126, PT ;  /* 0xc2fc00001a00780b */ /* 0x000fe20003f2e000 */
[----:B------:R-:W-:-:S04]  /*2f30*/  @!P2 FMUL R61, R61, 0.5 ;  /* 0x3f0000003d3da820 */ /* 0x000fc80000400000 */
[----:B------:R-:W-:Y:S01]  /*2f40*/  @!P3 FMUL R38, R38, 0.5 ;  /* 0x3f0000002626b820 */ /* 0x000fe20000400000 */
[----:B------:R-:W2:Y:S01]  /*2f50*/  MUFU.EX2 R27, R84 ;  /* 0x00000054001b7308 */ /* 0x000ea20000000800 */
[----:B-1----:R-:W-:Y:S01]  /*2f60*/  @!P5 FMUL R53, R53, R53 ;  /* 0x000000353535d220 */ /* 0x002fe20000400000 */
[----:B------:R-:W-:Y:S01]  /*2f70*/  FSETP.GEU.AND P5, PT, R30, -126, PT ;  /* 0xc2fc00001e00780b */ /* 0x000fe20003fae000 */
[----:B---3--:R-:W-:-:S04]  /*2f80*/  FFMA R3, R39, UR6, -R0 ;  /* 0x0000000627037c23 */ /* 0x008fc80008000800 */
[----:B------:R-:W-:Y:S01]  /*2f90*/  @!P1 FMUL R26, R26, 0.5 ;  /* 0x3f0000001a1a9820 */ /* 0x000fe20000400000 */
[----:B------:R1:W3:Y:S01]  /*2fa0*/  MUFU.EX2 R76, R61 ;  /* 0x0000003d004c7308 */ /* 0x0002e20000000800 */
[----:B----4-:R-:W-:Y:S01]  /*2fb0*/  @!P4 FMUL R68, R68, R68 ;  /* 0x000000444444c220 */ /* 0x010fe20000400000 */
[----:B------:R-:W-:-:S05]  /*2fc0*/  FSETP.GEU.AND P4, PT, R3, -126, PT ;  /* 0xc2fc00000300780b */ /* 0x000fca0003f8e000 */
[----:B------:R-:W-:Y:S01]  /*2fd0*/  @!P5 FMUL R30, R30, 0.5 ;  /* 0x3f0000001e1ed820 */ /* 0x000fe20000400000 */
[----:B------:R-:W4:Y:S01]  /*2fe0*/  MUFU.EX2 R43, R38 ;  /* 0x00000026002b7308 */ /* 0x000f220000000800 */
[----:B--2---:R-:W-:Y:S01]  /*2ff0*/  @!P6 FMUL R27, R27, R27 ;  /* 0x0000001b1b1be220 */ /* 0x004fe20000400000 */
[----:B------:R-:W-:Y:S01]  /*3000*/  FSETP.GEU.AND P6, PT, R34, -126, PT ;  /* 0xc2fc00002200780b */ /* 0x000fe20003fce000 */
[----:B-1----:R-:W-:Y:S01]  /*3010*/  FADD R61, R36, R53 ;  /* 0x00000035243d7221 */ /* 0x002fe20000000000 */
[----:B------:R-:W-:-:S03]  /*3020*/  F2FP.F16.F32.PACK_AB R36, R23, R36 ;  /* 0x000000241724723e */ /* 0x000fc600000000ff */
[----:B------:R-:W-:Y:S01]  /*3030*/  @!P4 FMUL R3, R3, 0.5 ;  /* 0x3f0000000303c820 */ /* 0x000fe20000400000 */
[----:B------:R1:W2:Y:S01]  /*3040*/  MUFU.EX2 R84, R26 ;  /* 0x0000001a00547308 */ /* 0x0002a20000000800 */
[----:B---3--:R-:W-:-:S06]  /*3050*/  @!P2 FMUL R76, R76, R76 ;  /* 0x0000004c4c4ca220 */ /* 0x008fcc0000400000 */
[----:B------:R-:W-:Y:S01]  /*3060*/  @!P6 FMUL R34, R34, 0.5 ;  /* 0x3f0000002222e820 */ /* 0x000fe20000400000 */
[----:B------:R3:W5:Y:S01]  /*3070*/  MUFU.EX2 R35, R30 ;  /* 0x0000001e00237308 */ /* 0x0007620000000800 */
[----:B-1----:R-:W-:Y:S01]  /*3080*/  FFMA R26, R55, UR6, -R0 ;  /* 0x00000006371a7c23 */ /* 0x002fe20008000800 */
[----:B----4-:R-:W-:Y:S01]  /*3090*/  @!P3 FMUL R43, R43, R43 ;  /* 0x0000002b2b2bb220 */ /* 0x010fe20000400000 */
[----:B------:R-:W-:-:S05]  /*30a0*/  FSETP.GEU.AND P3, PT, R50, -126, PT ;  /* 0xc2fc00003200780b */ /* 0x000fca0003f6e000 */
[----:B------:R1:W4:Y:S01]  /*30b0*/  MUFU.EX2 R80, R3 ;  /* 0x0000000300507308 */ /* 0x0003220000000800 */
[----:B---3--:R-:W-:Y:S01]  /*30c0*/  FFMA R30, R47, UR6, -R0 ;  /* 0x000000062f1e7c23 */ /* 0x008fe20008000800 */
[----:B--2---:R-:W-:Y:S01]  /*30d0*/  @!P1 FMUL R84, R84, R84 ;  /* 0x0000005454549220 */ /* 0x004fe20000400000 */
[----:B------:R-:W-:-:S03]  /*30e0*/  FSETP.GEU.AND P1, PT, R26, -126, PT ;  /* 0xc2fc00001a00780b */ /* 0x000fc60003f2e000 */
[----:B------:R-:W-:Y:S02]  /*30f0*/  FSETP.GEU.AND P2, PT, R30, -126, PT ;  /* 0xc2fc00001e00780b */ /* 0x000fe40003f4e000 */
[----:B------:R2:W3:Y:S01]  /*3100*/  MUFU.EX2 R39, R34 ;  /* 0x0000002200277308 */ /* 0x0004e20000000800 */
[----:B-----5:R-:W-:Y:S01]  /*3110*/  @!P5 FMUL R35, R35, R35 ;  /* 0x000000232323d220 */ /* 0x020fe20000400000 */
[----:B------:R-:W-:Y:S01]  /*3120*/  FSETP.GEU.AND P5, PT, R42, -126, PT ;  /* 0xc2fc00002a00780b */ /* 0x000fe20003fae000 */
[----:B-1----:R-:W-:Y:S01]  /*3130*/  FFMA R3, R51, UR6, -R0 ;  /* 0x0000000633037c23 */ /* 0x002fe20008000800 */
[----:B------:R-:W-:-:S04]  /*3140*/  @!P3 FMUL R50, R50, 0.5 ;  /* 0x3f0000003232b820 */ /* 0x000fc80000400000 */
[----:B------:R-:W-:Y:S01]  /*3150*/  @!P1 FMUL R26, R26, 0.5 ;  /* 0x3f0000001a1a9820 */ /* 0x000fe20000400000 */
[----:B----4-:R-:W-:Y:S01]  /*3160*/  @!P4 FMUL R80, R80, R80 ;  /* 0x000000505050c220 */ /* 0x010fe20000400000 */
[----:B------:R-:W-:Y:S01]  /*3170*/  FSETP.GEU.AND P4, PT, R3, -126, PT ;  /* 0xc2fc00000300780b */ /* 0x000fe20003f8e000 */
[----:B------:R-:W-:Y:S01]  /*3180*/  @!P2 FMUL R30, R30, 0.5 ;  /* 0x3f0000001e1ea820 */ /* 0x000fe20000400000 */
[----:B------:R-:W1:Y:S01]  /*3190*/  MUFU.EX2 R55, R50 ;  /* 0x0000003200377308 */ /* 0x000e620000000800 */
[----:B--2---:R-:W-:Y:S02]  /*31a0*/  FFMA R34, R58, UR6, -R0 ;  /* 0x000000063a227c23 */ /* 0x004fe40008000800 */
[----:B------:R-:W-:Y:S01]  /*31b0*/  @!P5 FMUL R42, R42, 0.5 ;  /* 0x3f0000002a2ad820 */ /* 0x000fe20000400000 */
[----:B---3--:R-:W-:Y:S01]  /*31c0*/  @!P6 FMUL R39, R39, R39 ;  /* 0x000000272727e220 */ /* 0x008fe20000400000 */
[----:B------:R-:W-:-:S03]  /*31d0*/  FSETP.GEU.AND P6, PT, R46, -126, PT ;  /* 0xc2fc00002e00780b */ /* 0x000fc60003fce000 */
[----:B------:R2:W3:Y:S03]  /*31e0*/  MUFU.EX2 R88, R30 ;  /* 0x0000001e00587308 */ /* 0x0004e60000000800 */
[----:B------:R-:W-:-:S05]  /*31f0*/  @!P4 FMUL R3, R3, 0.5 ;  /* 0x3f0000000303c820 */ /* 0x000fca0000400000 */
[----:B------:R-:W4:Y:S01]  /*3200*/  MUFU.EX2 R47, R42 ;  /* 0x0000002a002f7308 */ /* 0x000f220000000800 */
[----:B--2---:R-:W-:Y:S01]  /*3210*/  FFMA R30, R62, UR6, -R0 ;  /* 0x000000063e1e7c23 */ /* 0x004fe20008000800 */
[----:B-1----:R-:W-:Y:S01]  /*3220*/  @!P3 FMUL R55, R55, R55 ;  /* 0x000000373737b220 */ /* 0x002fe20000400000 */
[----:B------:R-:W-:-:S03]  /*3230*/  @!P6 FMUL R46, R46, 0.5 ;  /* 0x3f0000002e2ee820 */ /* 0x000fc60000400000 */
[----:B------:R-:W-:Y:S02]  /*3240*/  FSETP.GEU.AND P3, PT, R30, -126, PT ;  /* 0xc2fc00001e00780b */ /* 0x000fe40003f6e000 */
[----:B------:R1:W2:Y:S01]  /*3250*/  MUFU.EX2 R62, R26 ;  /* 0x0000001a003e7308 */ /* 0x0002a20000000800 */
[----:B---3--:R-:W-:Y:S01]  /*3260*/  @!P2 FMUL R88, R88, R88 ;  /* 0x000000585858a220 */ /* 0x008fe20000400000 */
[----:B------:R-:W-:-:S06]  /*3270*/  FSETP.GEU.AND P2, PT, R59, -126, PT ;  /* 0xc2fc00003b00780b */ /* 0x000fcc0003f4e000 */
[----:B------:R3:W5:Y:S01]  /*3280*/  MUFU.EX2 R58, R3 ;  /* 0x00000003003a7308 */ /* 0x0007620000000800 */
[----:B----4-:R-:W-:Y:S01]  /*3290*/  @!P5 FMUL R47, R47, R47 ;  /* 0x0000002f2f2fd220 */ /* 0x010fe20000400000 */
[----:B------:R-:W-:Y:S01]  /*32a0*/  FSETP.GEU.AND P5, PT, R54, -126, PT ;  /* 0xc2fc00003600780b */ /* 0x000fe20003fae000 */
[----:B------:R-:W-:Y:S01]  /*32b0*/  @!P3 FMUL R30, R30, 0.5 ;  /* 0x3f0000001e1eb820 */ /* 0x000fe20000400000 */
[----:B-1----:R-:W-:-:S03]  /*32c0*/  FFMA R26, R70, UR6, -R0 ;  /* 0x00000006461a7c23 */ /* 0x002fc60008000800 */
[----:B------:R-:W-:Y:S01]  /*32d0*/  @!P2 FMUL R59, R59, 0.5 ;  /* 0x3f0000003b3ba820 */ /* 0x000fe20000400000 */
[----:B------:R-:W1:Y:S01]  /*32e0*/  MUFU.EX2 R51, R46 ;  /* 0x0000002e00337308 */ /* 0x000e620000000800 */
[----:B--2---:R-:W-:Y:S01]  /*32f0*/  @!P1 FMUL R62, R62, R62 ;  /* 0x0000003e3e3e9220 */ /* 0x004fe20000400000 */
[----:B------:R-:W-:Y:S01]  /*3300*/  FSETP.GEU.AND P1, PT, R67, -126, PT ;  /* 0xc2fc00004300780b */ /* 0x000fe20003f2e000 */
[----:B---3--:R-:W-:-:S04]  /*3310*/  FFMA R3, R66, UR6, -R0 ;  /* 0x0000000642037c23 */ /* 0x008fc80008000800 */
[----:B------:R-:W-:Y:S01]  /*3320*/  @!P5 FMUL R54, R54, 0.5 ;  /* 0x3f0000003636d820 */ /* 0x000fe20000400000 */
[----:B------:R2:W3:Y:S01]  /*3330*/  MUFU.EX2 R66, R30 ;  /* 0x0000001e00427308 */ /* 0x0004e20000000800 */
[----:B-----5:R-:W-:Y:S01]  /*3340*/  @!P4 FMUL R58, R58, R58 ;  /* 0x0000003a3a3ac220 */ /* 0x020fe20000400000 */
[----:B------:R-:W-:-:S05]  /*3350*/  FSETP.GEU.AND P4, PT, R63, -126, PT ;  /* 0xc2fc00003f00780b */ /* 0x000fca0003f8e000 */
[----:B------:R-:W-:Y:S01]  /*3360*/  @!P1 FMUL R67, R67, 0.5 ;  /* 0x3f00000043439820 */ /* 0x000fe20000400000 */
[----:B------:R-:W4:Y:S01]  /*3370*/  MUFU.EX2 R57, R54 ;  /* 0x0000003600397308 */ /* 0x000f220000000800 */
[----:B-1----:R-:W-:Y:S01]  /*3380*/  @!P6 FMUL R51, R51, R51 ;  /* 0x000000333333e220 */ /* 0x002fe20000400000 */
[----:B------:R-:W-:Y:S01]  /*3390*/  FSETP.GEU.AND P6, PT, R34, -126, PT ;  /* 0xc2fc00002200780b */ /* 0x000fe20003fce000 */
[----:B--2---:R-:W-:-:S04]  /*33a0*/  FFMA R30, R82, UR6, -R0 ;  /* 0x00000006521e7c23 */ /* 0x004fc80008000800 */
[----:B------:R-:W-:Y:S01]  /*33b0*/  @!P4 FMUL R63, R63, 0.5 ;  /* 0x3f0000003f3fc820 */ /* 0x000fe20000400000 */
[----:B------:R-:W1:Y:S01]  /*33c0*/  MUFU.EX2 R67, R67 ;  /* 0x0000004300437308 */ /* 0x000e620000000800 */
[----:B---3--:R-:W-:Y:S01]  /*33d0*/  @!P3 FMUL R66, R66, R66 ;  /* 0x000000424242b220 */ /* 0x008fe20000400000 */
[----:B------:R-:W-:-:S05]  /*33e0*/  FSETP.GEU.AND P3, PT, R75, -126, PT ;  /* 0xc2fc00004b00780b */ /* 0x000fca0003f6e000 */
[----:B------:R-:W-:Y:S01]  /*33f0*/  @!P6 FMUL R34, R34, 0.5 ;  /* 0x3f0000002222e820 */ /* 0x000fe20000400000 */
[----:B------:R-:W2:Y:S01]  /*3400*/  MUFU.EX2 R63, R63 ;  /* 0x0000003f003f7308 */ /* 0x000ea20000000800 */
[----:B----4-:R-:W-:Y:S01]  /*3410*/  @!P5 FMUL R57, R57, R57 ;  /* 0x000000393939d220 */ /* 0x010fe20000400000 */
[----:B------:R-:W-:-:S05]  /*3420*/  FSETP.GEU.AND P5, PT, R3, -126, PT ;  /* 0xc2fc00000300780b */ /* 0x000fca0003fae000 */
[----:B------:R-:W-:Y:S01]  /*3430*/  @!P3 FMUL R75, R75, 0.5 ;  /* 0x3f0000004b4bb820 */ /* 0x000fe20000400000 */
[----:B------:R3:W4:Y:S01]  /*3440*/  MUFU.EX2 R90, R34 ;  /* 0x00000022005a7308 */ /* 0x0007220000000800 */
[----:B-1----:R-:W-:Y:S01]  /*3450*/  @!P1 FMUL R67, R67, R67 ;  /* 0x0000004343439220 */ /* 0x002fe20000400000 */
[----:B------:R-:W-:-:S03]  /*3460*/  FSETP.GEU.AND P1, PT, R83, -126, PT ;  /* 0xc2fc00005300780b */ /* 0x000fc60003f2e000 */
[----:B------:R-:W-:Y:S02]  /*3470*/  FADD R54, R76, R67 ;  /* 0x000000434c367221 */ /* 0x000fe40000000000 */
[----:B------:R-:W-:Y:S01]  /*3480*/  @!P5 FMUL R3, R3, 0.5 ;  /* 0x3f0000000303d820 */ /* 0x000fe20000400000 */
[----:B------:R-:W1:Y:S01]  /*3490*/  MUFU.EX2 R59, R59 ;  /* 0x0000003b003b7308 */ /* 0x000e620000000800 */
[--C-:B---3--:R-:W-:Y:S01]  /*34a0*/  FFMA R34, R74, UR6, -R0.reuse ;  /* 0x000000064a227c23 */ /* 0x108fe20008000800 */
[----:B--2---:R-:W-:Y:S01]  /*34b0*/  @!P4 FMUL R63, R63, R63 ;  /* 0x0000003f3f3fc220 */ /* 0x004fe20000400000 */
[----:B------:R-:W-:Y:S01]  /*34c0*/  FSETP.GEU.AND P4, PT, R30, -126, PT ;  /* 0xc2fc00001e00780b */ /* 0x000fe20003f8e000 */
[----:B------:R-:W-:-:S03]  /*34d0*/  FFMA R0, R87, UR6, -R0 ;  /* 0x0000000657007c23 */ /* 0x000fc60008000800 */
[----:B------:R-:W-:Y:S01]  /*34e0*/  @!P1 FMUL R83, R83, 0.5 ;  /* 0x3f00000053539820 */ /* 0x000fe20000400000 */
[----:B------:R2:W3:Y:S01]  /*34f0*/  MUFU.EX2 R70, R3 ;  /* 0x0000000300467308 */ /* 0x0004e20000000800 */
[----:B----4-:R-:W-:Y:S01]  /*3500*/  @!P6 FMUL R90, R90, R90 ;  /* 0x0000005a5a5ae220 */ /* 0x010fe20000400000 */
[----:B------:R-:W-:-:S06]  /*3510*/  FSETP.GEU.AND P6, PT, R34, -126, PT ;  /* 0xc2fc00002200780b */ /* 0x000fcc0003fce000 */
[----:B------:R-:W4:Y:S01]  /*3520*/  MUFU.EX2 R75, R75 ;  /* 0x0000004b004b7308 */ /* 0x000f220000000800 */
[----:B-1----:R-:W-:Y:S01]  /*3530*/  @!P2 FMUL R59, R59, R59 ;  /* 0x0000003b3b3ba220 */ /* 0x002fe20000400000 */
[----:B------:R-:W-:Y:S01]  /*3540*/  FSETP.GEU.AND P2, PT, R26, -126, PT ;  /* 0xc2fc00001a00780b */ /* 0x000fe20003f4e000 */
[----:B------:R-:W-:Y:S01]  /*3550*/  @!P4 FMUL R30, R30, 0.5 ;  /* 0x3f0000001e1ec820 */ /* 0x000fe20000400000 */
[----:B--2---:R-:W-:Y:S01]  /*3560*/  FADD R3, R24, R29 ;  /* 0x0000001d18037221 */ /* 0x004fe20000000000 */
[----:B------:R-:W-:Y:S02]  /*3570*/  F2FP.F16.F32.PACK_AB R24, R7, R24 ;  /* 0x000000180718723e */ /* 0x000fe400000000ff */
[----:B------:R-:W-:Y:S01]  /*3580*/  @!P6 FMUL R34, R34, 0.5 ;  /* 0x3f0000002222e820 */ /* 0x000fe20000400000 */
[----:B------:R-:W1:Y:S01]  /*3590*/  MUFU.EX2 R83, R83 ;  /* 0x0000005300537308 */ /* 0x000e620000000800 */
[----:B---3--:R-:W-:Y:S01]  /*35a0*/  @!P5 FMUL R70, R70, R70 ;  /* 0x000000464646d220 */ /* 0x008fe20000400000 */
[----:B------:R-:W-:-:S03]  /*35b0*/  FSETP.GEU.AND P5, PT, R71, -126, PT ;  /* 0xc2fc00004700780b */ /* 0x000fc60003fae000 */
[----:B------:R-:W-:Y:S02]  /*35c0*/  FADD R50, R39, R70 ;  /* 0x0000004627327221 */ /* 0x000fe40000000000 */
[----:B------:R-:W-:Y:S01]  /*35d0*/  @!P2 FMUL R26, R26, 0.5 ;  /* 0x3f0000001a1aa820 */ /* 0x000fe20000400000 */
[----:B------:R2:W3:Y:S01]  /*35e0*/  MUFU.EX2 R82, R34 ;  /* 0x0000002200527308 */ /* 0x0004e20000000800 */
[----:B----4-:R-:W-:Y:S01]  /*35f0*/  @!P3 FMUL R75, R75, R75 ;  /* 0x0000004b4b4bb220 */ /* 0x010fe20000400000 */
[----:B------:R-:W-:-:S03]  /*3600*/  FSETP.GEU.AND P3, PT, R79, -126, PT ;  /* 0xc2fc00004f00780b */ /* 0x000fc60003f6e000 */
[----:B------:R-:W-:Y:S02]  /*3610*/  FADD R81, R84, R75 ;  /* 0x0000004b54517221 */ /* 0x000fe40000000000 */
[----:B------:R-:W-:Y:S01]  /*3620*/  @!P5 FMUL R71, R71, 0.5 ;  /* 0x3f0000004747d820 */ /* 0x000fe20000400000 */
[----:B------:R4:W5:Y:S01]  /*3630*/  MUFU.EX2 R92, R30 ;  /* 0x0000001e005c7308 */ /* 0x0009620000000800 */
[----:B-1----:R-:W-:Y:S01]  /*3640*/  @!P1 FMUL R83, R83, R83 ;  /* 0x0000005353539220 */ /* 0x002fe20000400000 */
[----:B------:R-:W-:Y:S01]  /*3650*/  FSETP.GEU.AND P1, PT, R0, -126, PT ;  /* 0xc2fc00000000780b */ /* 0x000fe20003f2e000 */
[----:B--2---:R-:W-:Y:S02]  /*3660*/  FADD R34, R15, R52 ;  /* 0x000000340f227221 */ /* 0x004fe40000000000 */
[----:B------:R-:W-:Y:S02]  /*3670*/  FADD R87, R58, R83 ;  /* 0x000000533a577221 */ /* 0x000fe40000000000 */
[----:B------:R-:W-:Y:S01]  /*3680*/  @!P3 FMUL R79, R79, 0.5 ;  /* 0x3f0000004f4fb820 */ /* 0x000fe20000400000 */
[----:B------:R1:W-:Y:S01]  /*3690*/  MUFU.EX2 R74, R26 ;  /* 0x0000001a004a7308 */ /* 0x0003e20000000800 */
[----:B---3--:R-:W-:Y:S01]  /*36a0*/  @!P6 FMUL R82, R82, R82 ;  /* 0x000000525252e220 */ /* 0x008fe20000400000 */
[----:B------:R-:W-:Y:S01]  /*36b0*/  FSETP.GEU.AND P6, PT, R78, -126, PT ;  /* 0xc2fc00004e00780b */ /* 0x000fe20003fce000 */
[----:B----4-:R-:W-:Y:S01]  /*36c0*/  FADD R30, R32, R45 ;  /* 0x0000002d201e7221 */ /* 0x010fe20000000000 */
[----:B------:R-:W-:Y:S01]  /*36d0*/  FADD R54, R54, R87 ;  /* 0x0000005736367221 */ /* 0x000fe20000000000 */
[----:B------:R-:W-:-:S02]  /*36e0*/  F2FP.F16.F32.PACK_AB R32, R15, R32 ;  /* 0x000000200f20723e */ /* 0x000fc400000000ff */
[----:B------:R-:W-:Y:S01]  /*36f0*/  @!P1 FMUL R0, R0, 0.5 ;  /* 0x3f00000000009820 */ /* 0x000fe20000400000 */
[----:B------:R-:W2:Y:S01]  /*3700*/  MUFU.EX2 R71, R71 ;  /* 0x0000004700477308 */ /* 0x000ea20000000800 */
[----:B-1----:R-:W-:Y:S01]  /*3710*/  FADD R26, R28, R37 ;  /* 0x000000251c1a7221 */ /* 0x002fe20000000000 */
[----:B-----5:R-:W-:Y:S01]  /*3720*/  @!P4 FMUL R92, R92, R92 ;  /* 0x0000005c5c5cc220 */ /* 0x020fe20000400000 */
[----:B------:R-:W-:Y:S01]  /*3730*/  FSETP.GEU.AND P4, PT, R86, -126, PT ;  /* 0xc2fc00005600780b */ /* 0x000fe20003f8e000 */
[----:B------:R-:W-:Y:S01]  /*3740*/  FADD R38, R3, R30 ;  /* 0x0000001e03267221 */ /* 0x000fe20000000000 */
[----:B------:R-:W-:Y:S01]  /*3750*/  FADD R69, R26, R61 ;  /* 0x0000003d1a457221 */ /* 0x000fe20000000000 */
[----:B------:R-:W-:Y:S01]  /*3760*/  FADD R26, R8, R33 ;  /* 0x00000021081a7221 */ /* 0x000fe20000000000 */
[----:B------:R-:W-:Y:S01]  /*3770*/  FADD R61, R12, R49 ;  /* 0x000000310c3d7221 */ /* 0x000fe20000000000 */
[----:B------:R-:W1:Y:S01]  /*3780*/  MUFU.EX2 R79, R79 ;  /* 0x0000004f004f7308 */ /* 0x000e620000000800 */
[----:B------:R-:W-:Y:S01]  /*3790*/  @!P6 FMUL R78, R78, 0.5 ;  /* 0x3f0000004e4ee820 */ /* 0x000fe20000400000 */
[----:B------:R-:W-:Y:S01]  /*37a0*/  FADD R3, R7, R40 ;  /* 0x0000002807037221 */ /* 0x000fe20000000000 */
[----:B------:R-:W-:Y:S01]  /*37b0*/  FADD R46, R26, R61 ;  /* 0x0000003d1a2e7221 */ /* 0x000fe20000000000 */
[----:B------:R-:W-:Y:S01]  /*37c0*/  FADD R61, R14, R27 ;  /* 0x0000001b0e3d7221 */ /* 0x000fe20000000000 */
[----:B------:R-:W-:Y:S01]  /*37d0*/  FADD R26, R10, R41 ;  /* 0x000000290a1a7221 */ /* 0x000fe20000000000 */
[----:B------:R-:W-:Y:S01]  /*37e0*/  FADD R30, R11, R44 ;  /* 0x0000002c0b1e7221 */ /* 0x000fe20000000000 */
[----:B------:R-:W-:Y:S01]  /*37f0*/  FADD R42, R3, R34 ;  /* 0x00000022032a7221 */ /* 0x000fe20000000000 */
[----:B------:R-:W-:Y:S01]  /*3800*/  @!P4 FMUL R86, R86, 0.5 ;  /* 0x3f0000005656c820 */ /* 0x000fe20000400000 */
[----:B------:R-:W-:Y:S01]  /*3810*/  FADD R77, R26, R61 ;  /* 0x0000003d1a4d7221 */ /* 0x000fe20000000000 */
[----:B------:R-:W-:Y:S01]  /*3820*/  FADD R73, R30, R65 ;  /* 0x000000411e497221 */ /* 0x000fe20000000000 */
[----:B------:R-:W3:Y:S01]  /*3830*/  MUFU.EX2 R61, R0 ;  /* 0x00000000003d7308 */ /* 0x000ee20000000800 */
[----:B------:R-:W-:Y:S01]  /*3840*/  FADD R3, R9, R20 ;  /* 0x0000001409037221 */ /* 0x000fe20000000000 */
[----:B------:R-:W-:Y:S01]  /*3850*/  FADD R34, R21, R56 ;  /* 0x0000003815227221 */ /* 0x000fe20000000000 */
[----:B------:R-:W-:Y:S01]  /*3860*/  FADD R30, R13, R48 ;  /* 0x000000300d1e7221 */ /* 0x000fe20000000000 */
[----:B------:R-:W-:Y:S01]  /*3870*/  FADD R65, R25, R64 ;  /* 0x0000004019417221 */ /* 0x000fe20000000000 */
[----:B------:R-:W-:Y:S01]  /*3880*/  FADD R26, R31, R90 ;  /* 0x0000005a1f1a7221 */ /* 0x000fe20000000000 */
[----:B------:R-:W-:Y:S01]  /*3890*/  FADD R3, R3, R34 ;  /* 0x0000002203037221 */ /* 0x000fe20000000000 */
[----:B------:R-:W-:Y:S01]  /*38a0*/  FADD R85, R55, R92 ;  /* 0x0000005c37557221 */ /* 0x000fe20000000000 */
[----:B------:R-:W4:Y:S01]  /*38b0*/  MUFU.EX2 R78, R78 ;  /* 0x0000004e004e7308 */ /* 0x000f220000000800 */
[----:B------:R-:W-:Y:S01]  /*38c0*/  FADD R30, R30, R65 ;  /* 0x000000411e1e7221 */ /* 0x000fe20000000000 */
[----:B------:R-:W-:Y:S01]  /*38d0*/  FADD R65, R47, R82 ;  /* 0x000000522f417221 */ /* 0x000fe20000000000 */
[----:B------:R-:W-:Y:S01]  /*38e0*/  FADD R34, R68, R59 ;  /* 0x0000003b44227221 */ /* 0x000fe20000000000 */
[----:B--2---:R-:W-:Y:S01]  /*38f0*/  @!P5 FMUL R71, R71, R71 ;  /* 0x000000474747d220 */ /* 0x004fe20000400000 */
[----:B-1----:R-:W-:Y:S01]  /*3900*/  @!P3 FMUL R79, R79, R79 ;  /* 0x0000004f4f4fb220 */ /* 0x002fe20000400000 */
[----:B------:R-:W-:Y:S01]  /*3910*/  FADD R89, R26, R65 ;  /* 0x000000411a597221 */ /* 0x000fe20000000000 */
[----:B------:R-:W-:Y:S01]  /*3920*/  FADD R94, R50, R85 ;  /* 0x00000055325e7221 */ /* 0x000fe20000000000 */
[----:B------:R-:W1:Y:S01]  /*3930*/  MUFU.EX2 R86, R86 ;  /* 0x0000005600567308 */ /* 0x000e620000000800 */
[----:B---3--:R-:W-:Y:S01]  /*3940*/  @!P1 FMUL R61, R61, R61 ;  /* 0x0000003d3d3d9220 */ /* 0x008fe20000400000 */
[----:B------:R-:W-:Y:S01]  /*3950*/  FADD R91, R34, R81 ;  /* 0x00000051225b7221 */ /* 0x000fe20000000000 */
[----:B------:R-:W-:Y:S01]  /*3960*/  FADD R26, R72, R63 ;  /* 0x0000003f481a7221 */ /* 0x000fe20000000000 */
[----:B------:R-:W-:Y:S01]  /*3970*/  FADD R81, R88, R79 ;  /* 0x0000004f58517221 */ /* 0x000fe20000000000 */
[----:B------:R-:W-:Y:S01]  /*3980*/  FADD R50, R80, R71 ;  /* 0x0000004750327221 */ /* 0x000fe20000000000 */
[----:B------:R-:W-:Y:S01]  /*3990*/  FADD R87, R62, R61 ;  /* 0x0000003d3e577221 */ /* 0x000fe20000000000 */
[----:B------:R-:W-:Y:S01]  /*39a0*/  @!P2 FMUL R74, R74, R74 ;  /* 0x0000004a4a4aa220 */ /* 0x000fe20000400000 */
[----:B------:R-:W-:Y:S01]  /*39b0*/  FADD R26, R26, R81 ;  /* 0x000000511a1a7221 */ /* 0x000fe20000000000 */
[----:B----4-:R-:W-:Y:S01]  /*39c0*/  @!P6 FMUL R78, R78, R78 ;  /* 0x0000004e4e4ee220 */ /* 0x010fe20000400000 */
[----:B------:R-:W-:Y:S01]  /*39d0*/  FADD R87, R50, R87 ;  /* 0x0000005732577221 */ /* 0x000fe20000000000 */
[----:B------:R-:W-:Y:S01]  /*39e0*/  FADD R0, R35, R66 ;  /* 0x0000004223007221 */ /* 0x000fe20000000000 */
[----:B------:R-:W-:Y:S01]  /*39f0*/  FADD R34, R43, R74 ;  /* 0x0000004a2b227221 */ /* 0x000fe20000000000 */
[----:B------:R-:W-:Y:S01]  /*3a00*/  FADD R65, R51, R78 ;  /* 0x0000004e33417221 */ /* 0x000fe20000000000 */
[----:B------:R-:W-:Y:S01]  /*3a10*/  FADD R87, R26, R87 ;  /* 0x000000571a577221 */ /* 0x000fe20000000000 */
[----:B------:R-:W-:Y:S01]  /*3a20*/  IMAD.U32 R26, RZ, RZ, UR25 ;  /* 0x00000019ff1a7e24 */ /* 0x000fe2000f8e00ff */
[----:B------:R-:W-:Y:S01]  /*3a30*/  UIADD3 UR25, UR53, 0x1, URZ ;  /* 0x0000000135197890 */ /* 0x000fe2000fffe03f */
[----:B-1----:R-:W-:Y:S01]  /*3a40*/  @!P4 FMUL R86, R86, R86 ;  /* 0x000000565656c220 */ /* 0x002fe20000400000 */
[----:B------:R-:W-:Y:S01]  /*3a50*/  FADD R0, R0, R65 ;  /* 0x0000004100007221 */ /* 0x000fe20000000000 */
[----:B------:R-:W-:Y:S01]  /*3a60*/  FADD R38, R38, R69 ;  /* 0x0000004526267221 */ /* 0x000fe20000000000 */
[----:B------:R-:W-:Y:S01]  /*3a70*/  UISETP.NE.AND UP0, UPT, UR25, 0x5, UPT ;  /* 0x000000051900788c */ /* 0x000fe2000bf05270 */
[----:B------:R-:W-:Y:S01]  /*3a80*/  FADD R85, R57, R86 ;  /* 0x0000005639557221 */ /* 0x000fe20000000000 */
[----:B------:R-:W-:Y:S01]  /*3a90*/  FADD R42, R42, R73 ;  /* 0x000000492a2a7221 */ /* 0x000fe20000000000 */
[----:B------:R-:W-:Y:S01]  /*3aa0*/  FADD R77, R46, R77 ;  /* 0x0000004d2e4d7221 */ /* 0x000fe20000000000 */
[----:B------:R-:W-:Y:S01]  /*3ab0*/  FADD R3, R3, R30 ;  /* 0x0000001e03037221 */ /* 0x000fe20000000000 */
[----:B------:R-:W-:Y:S01]  /*3ac0*/  FADD R85, R34, R85 ;  /* 0x0000005522557221 */ /* 0x000fe20000000000 */
[----:B------:R-:W-:Y:S01]  /*3ad0*/  USEL UR6, URZ, 0x1, UP0 ;  /* 0x000000013f067887 */ /* 0x000fe20008000000 */
[----:B------:R-:W-:Y:S01]  /*3ae0*/  FADD R89, R89, R94 ;  /* 0x0000005e59597221 */ /* 0x000fe20000000000 */
[----:B------:R-:W-:Y:S01]  /*3af0*/  FADD R54, R91, R54 ;  /* 0x000000365b367221 */ /* 0x000fe20000000000 */
[----:B------:R-:W-:Y:S01]  /*3b00*/  FADD R0, R0, R85 ;  /* 0x0000005500007221 */ /* 0x000fe20000000000 */
[----:B------:R-:W-:Y:S01]  /*3b10*/  FADD R38, R38, R77 ;  /* 0x0000004d26267221 */ /* 0x000fe20000000000 */
[----:B------:R-:W-:Y:S01]  /*3b20*/  FADD R3, R42, R3 ;  /* 0x000000032a037221 */ /* 0x000fe20000000000 */
[----:B------:R-:W-:Y:S01]  /*3b30*/  FADD R87, R54, R87 ;  /* 0x0000005736577221 */ /* 0x000fe20000000000 */
[----:B------:R-:W-:Y:S01]  /*3b40*/  FADD R0, R89, R0 ;  /* 0x0000000059007221 */ /* 0x000fe20000000000 */
[----:B------:R1:W-:Y:S01]  /*3b50*/  SYNCS.ARRIVE.TRANS64.A1T0 RZ, [R26+UR27], RZ ;  /* 0x000000ff1aff79a7 */ /* 0x0003e2000810001b */
[----:B------:R-:W-:Y:S01]  /*3b60*/  FADD R3, R38, R3 ;  /* 0x0000000326037221 */ /* 0x000fe20000000000 */
[----:B------:R-:W-:Y:S01]  /*3b70*/  F2FP.F16.F32.PACK_AB R38, R25, R14 ;  /* 0x0000000e1926723e */ /* 0x000fe200000000ff */
[----:B------:R-:W-:Y:S01]  /*3b80*/  USEL UR25, UR25, URZ, UP0 ;  /* 0x0000003f19197287 */ /* 0x000fe20008000000 */
[----:B------:R-:W-:Y:S01]  /*3b90*/  F2FP.F16.F32.PACK_AB R46, R48, R41 ;  /* 0x00000029302e723e */ /* 0x000fe200000000ff */
[----:B------:R-:W-:Y:S01]  /*3ba0*/  FADD R0, R0, R87 ;  /* 0x0000005700007221 */ /* 0x000fe20000000000 */
[----:B------:R-:W-:-:S02]  /*3bb0*/  F2FP.F16.F32.PACK_AB R54, R64, R27 ;  /* 0x0000001b4036723e */ /* 0x000fc400000000ff */
[----:B------:R-:W-:Y:S02]  /*3bc0*/  LOP3.LUT R18, R18, UR6, RZ, 0x3c, !PT ;  /* 0x0000000612127c12 */ /* 0x000fe4000f8e3cff */
[----:B------:R-:W-:Y:S02]  /*3bd0*/  F2FP.F16.F32.PACK_AB R40, R40, R29 ;  /* 0x0000001d2828723e */ /* 0x000fe400000000ff */
[----:B------:R-:W-:Y:S02]  /*3be0*/  F2FP.F16.F32.PACK_AB R42, R20, R33 ;  /* 0x00000021142a723e */ /* 0x000fe400000000ff */
[----:B------:R-:W-:Y:S02]  /*3bf0*/  F2FP.F16.F32.PACK_AB R48, R52, R45 ;  /* 0x0000002d3430723e */ /* 0x000fe400000000ff */
[----:B------:R-:W-:Y:S02]  /*3c00*/  F2FP.F16.F32.PACK_AB R25, R68, R31 ;  /* 0x0000001f4419723e */ /* 0x000fe400000000ff */
[----:B------:R-:W-:-:S02]  /*3c10*/  F2FP.F16.F32.PACK_AB R27, R72, R35 ;  /* 0x00000023481b723e */ /* 0x000fc400000000ff */
[----:B------:R-:W-:Y:S02]  /*3c20*/  F2FP.F16.F32.PACK_AB R44, R44, R37 ;  /* 0x000000252c2c723e */ /* 0x000fe400000000ff */
[----:B------:R-:W-:Y:S02]  /*3c30*/  F2FP.F16.F32.PACK_AB R50, R56, R49 ;  /* 0x000000313832723e */ /* 0x000fe400000000ff */
[----:B------:R-:W-:Y:S02]  /*3c40*/  F2FP.F16.F32.PACK_AB R52, R60, R53 ;  /* 0x000000353c34723e */ /* 0x000fe400000000ff */
[----:B------:R-:W-:Y:S02]  /*3c50*/  F2FP.F16.F32.PACK_AB R29, R76, R39 ;  /* 0x000000274c1d723e */ /* 0x000fe400000000ff */
[----:B------:R-:W-:Y:S02]  /*3c60*/  F2FP.F16.F32.PACK_AB R31, R80, R43 ;  /* 0x0000002b501f723e */ /* 0x000fe400000000ff */
[----:B------:R-:W-:-:S02]  /*3c70*/  F2FP.F16.F32.PACK_AB R33, R84, R47 ;  /* 0x0000002f5421723e */ /* 0x000fc400000000ff */
[----:B------:R-:W-:Y:S02]  /*3c80*/  F2FP.F16.F32.PACK_AB R35, R88, R51 ;  /* 0x000000335823723e */ /* 0x000fe400000000ff */
[----:B-1----:R-:W-:Y:S02]  /*3c90*/  F2FP.F16.F32.PACK_AB R26, R9, R8 ;  /* 0x00000008091a723e */ /* 0x002fe400000000ff */
        /* <DEDUP_REMOVED lines=11> */
[----:B------:R-:W-:Y:S01]  /*3d50*/  F2FP.F16.F32.PACK_AB R53, R83, R92 ;  /* 0x0000005c5335723e */ /* 0x000fe200000000ff */
[----:B------:R-:W-:Y:S06]  /*3d60*/  @!P0 BRA `(.L_x_21) ;  /* 0x0000000000048947 */ /* 0x000fec0003800000 */
[----:B------:R-:W-:Y:S01]  /*3d70*/  BPT.TRAP 0x1 ;  /* 0x000000040000795c */ /* 0x000fe20000300000 */
.L_x_21:
[----:B------:R-:W-:Y:S01]  /*3d80*/  ULEA UR6, UR25, UR36, 0x3 ;  /* 0x0000002419067291 */ /* 0x000fe2000f8e183f */
[----:B------:R-:W-:-:S08]  /*3d90*/  SHF.L.U32 R7, R18, 0x1f, RZ ;  /* 0x0000001f12077819 */ /* 0x000fd000000006ff */
[----:B------:R-:W1:Y:S02]  /*3da0*/  SYNCS.PHASECHK.TRANS64.TRYWAIT P1, [UR6+0x20200], R7 ;  /* 0x02020007ff0075a7 */ /* 0x000e640008020146 */
[----:B-1----:R-:W-:Y:S05]  /*3db0*/  @!P1 BRA `(.L_x_22) ;  /* 0x000000c000209947 */ /* 0x002fea0003800000 */
.L_x_130:
[----:B------:R-:W-:Y:S01]  /*3dc0*/  UIMAD UR10, UR25, 0x500, UR48 ;  /* 0x00000500190a78a4 */ /* 0x000fe2000f8e0230 */
[----:B------:R-:W-:Y:S01]  /*3dd0*/  WARPGROUP.ARRIVE ;  /* 0x00000000000079c5 */ /* 0x000fe20000000000 */
[----:B------:R-:W-:Y:S01]  /*3de0*/  UMOV UR7, 0xc0000010 ;  /* 0xc000001000077882 */ /* 0x000fe20000000000 */
[----:B------:R-:W-:Y:S01]  /*3df0*/  F2FP.F16.F32.PACK_AB R55, R61, R86 ;  /* 0x000000563d37723e */ /* 0x000fe200000000ff */
[----:B------:R-:W-:Y:S02]  /*3e00*/  UIADD3 UR11, UR10, 0x100, URZ ;  /* 0x000001000a0b7890 */ /* 0x000fe4000fffe03f */
[----:B------:R-:W-:Y:S02]  /*3e10*/  UIADD3 UR14, UR10, 0x200, URZ ;  /* 0x000002000a0e7890 */ /* 0x000fe4000fffe03f */
[----:B------:R-:W-:Y:S01]  /*3e20*/  UMOV UR6, UR10 ;  /* 0x0000000a00067c82 */ /* 0x000fe20008000000 */
[----:B------:R-:W-:Y:S01]  /*3e30*/  UIADD3 UR15, UR10, 0x300, URZ ;  /* 0x000003000a0f7890 */ /* 0x000fe2000fffe03f */
[----:B------:R-:W-:Y:S01]  /*3e40*/  HGMMA.64x16x16.F32 R120, R24, gdesc[UR4].tnspB, RZ, !UPT, gsb0 ;  /* 0x4020000418787df0 */ /* 0x000fe2000c0008ff */
[----:B------:R-:W-:Y:S01]  /*3e50*/  UMOV UR6, UR11 ;  /* 0x0000000b00067c82 */ /* 0x000fe20008000000 */
[----:B------:R-:W-:Y:S01]  /*3e60*/  UMOV UR7, 0xc0000010 ;  /* 0xc000001000077882 */ /* 0x000fe20000000000 */
[----:B------:R-:W-:-:S02]  /*3e70*/  UIADD3 UR18, UR10, 0x400, URZ ;  /* 0x000004000a127890 */ /* 0x000fc4000fffe03f */
[----:B------:R-:W-:Y:S01]  /*3e80*/  UIADD3 UR11, UR10, 0x120, URZ ;  /* 0x000001200a0b7890 */ /* 0x000fe2000fffe03f */
[----:B------:R-:W-:Y:S02]  /*3e90*/  WARPGROUP.DEPBAR.LE gsb0, 0x0 ;  /* 0x00008000000079c5 */ /* 0x000fe40000010000 */
[----:B------:R-:W-:-:S06]  /*3ea0*/  WARPGROUP.ARRIVE ;  /* 0x00000000000079c5 */ /* 0x000fcc0000000000 */
[----:B------:R-:W-:Y:S01]  /*3eb0*/  HGMMA.64x16x16.F32 R112, R24, gdesc[UR4].tnspB, RZ, !UPT, gsb0 ;  /* 0x4020000418707df0 */ /* 0x000fe2000c0008ff */
[----:B------:R-:W-:Y:S01]  /*3ec0*/  UMOV UR6, UR14 ;  /* 0x0000000e00067c82 */ /* 0x000fe20008000000 */
[----:B------:R-:W-:Y:S01]  /*3ed0*/  UMOV UR7, 0xc0000010 ;  /* 0xc000001000077882 */ /* 0x000fe20000000000 */
        /* <DEDUP_REMOVED lines=16> */
[----:B------:R-:W-:Y:S01]  /*3fe0*/  UIADD3 UR6, UR10, 0x20, URZ ;  /* 0x000000200a067890 */ /* 0x000fe2000fffe03f */
[----:B------:R-:W-:Y:S01]  /*3ff0*/  UMOV UR7, 0xc0000010 ;  /* 0xc000001000077882 */ /* 0x000fe20000000000 */
[----:B------:R-:W-:Y:S02]  /*4000*/  WARPGROUP.DEPBAR.LE gsb0, 0x0 ;  /* 0x00008000000079c5 */ /* 0x000fe40000010000 */
[----:B------:R-:W-:-:S06]  /*4010*/  WARPGROUP.ARRIVE ;  /* 0x00000000000079c5 */ /* 0x000fcc0000000000 */
[----:B------:R-:W-:Y:S01]  /*4020*/  HGMMA.64x16x16.F32 R120, R28, gdesc[UR4].tnspB, R120, gsb0 ;  /* 0x402000041c787df0 */ /* 0x000fe20008000878 */
[----:B------:R-:W-:Y:S01]  /*4030*/  UMOV UR6, UR11 ;  /* 0x0000000b00067c82 */ /* 0x000fe20008000000 */
[----:B------:R-:W-:Y:S01]  /*4040*/  UMOV UR7, 0xc0000010 ;  /* 0xc000001000077882 */ /* 0x000fe20000000000 */
[----:B------:R-:W-:Y:S01]  /*4050*/  UIADD3 UR11, UR10, 0x140, URZ ;  /* 0x000001400a0b7890 */ /* 0x000fe2000fffe03f */
        /* <DEDUP_REMOVED lines=162> */
[----:B------:R-:W-:Y:S02]  /*4a80*/  WARPGROUP.DEPBAR.LE gsb0, 0x0 ;  /* 0x00008000000079c5 */ /* 0x000fe40000010000 */
[----:B------:R-:W-:-:S06]  /*4a90*/  WARPGROUP.ARRIVE ;  /* 0x00000000000079c5 */ /* 0x000fcc0000000000 */
[----:B------:R-:W-:Y:S01]  /*4aa0*/  HGMMA.64x16x16.F32 R88, R48, gdesc[UR4].tnspB, R88, gsb0 ;  /* 0x4020000430587df0 */ /* 0x000fe20008000858 */
[----:B------:R-:W-:Y:S01]  /*4ab0*/  UIADD3 UR6, UR10, 0xe0, URZ ;  /* 0x000000e00a067890 */ /* 0x000fe2000fffe03f */
        /* <DEDUP_REMOVED lines=24> */
[----:B------:R-:W-:Y:S03]  /*4c40*/  HGMMA.64x16x16.F32 R88, R52, gdesc[UR4].tnspB, R88, gsb0 ;  /* 0x4020000434587df0 */ /* 0x000fe60008000858 */
[----:B------:R-:W-:Y:S02]  /*4c50*/  WARPGROUP.DEPBAR.LE gsb0, 0x0 ;  /* 0x00008000000079c5 */ /* 0x000fe40000010000 */
[----:B------:R-:W-:Y:S05]  /*4c60*/  @!P0 BRA `(.L_x_23) ;  /* 0x0000000000048947 */ /* 0x000fea0003800000 */
[----:B------:R-:W-:Y:S01]  /*4c70*/  BPT.TRAP 0x1 ;  /* 0x000000040000795c */ /* 0x000fe20000300000 */
.L_x_23:
[----:B------:R-:W-:Y:S02]  /*4c80*/  UISETP.GT.U32.AND UP0, UPT, UR51, 0x1, UPT ;  /* 0x000000013300788c */ /* 0x000fe4000bf04070 */
[----:B------:R-:W-:-:S04]  /*4c90*/  UIADD3 UR26, UR26, 0x20228, URZ ;  /* 0x000202281a1a7890 */ /* 0x000fc8000fffe03f */
[----:B------:R-:W-:Y:S01]  /*4ca0*/  PLOP3.LUT P1, PT, PT, PT, UP0, 0x80, 0x0 ;  /* 0x000000000000781c */ /* 0x000fe20003f2f008 */
[----:B------:R-:W-:-:S09]  /*4cb0*/  UPRMT UR26, URZ, 0x654, UR26 ;  /* 0x000006543f1a7896 */ /* 0x000fd2000800001a */
[----:B------:R-:W-:Y:S03]  /*4cc0*/  SYNCS.ARRIVE.TRANS64.RED.A1T0 RZ, [UR26], RZ ;  /* 0x000000ffffff79a7 */ /* 0x000fe6000810041a */
[----:B------:R-:W-:Y:S05]  /*4cd0*/  @P1 BRA `(.L_x_24) ;  /* 0x0000000000041947 */ /* 0x000fea0003800000 */
[----:B------:R-:W-:Y:S01]  /*4ce0*/  BPT.TRAP 0x1 ;  /* 0x000000040000795c */ /* 0x000fe20000300000 */
.L_x_24:
[----:B------:R-:W-:Y:S01]  /*4cf0*/  UIADD3 UR53, UR25, 0x1, URZ ;  /* 0x0000000119357890 */ /* 0x000fe2000fffe03f */
[C---:B------:R-:W-:Y:S02]  /*4d00*/  ISETP.GE.AND P2, PT, R5.reuse, 0x101, PT ;  /* 0x000001010500780c */ /* 0x040fe40003f46270 */
[----:B-1----:R-:W-:Y:S01]  /*4d10*/  IADD3 R7, R5, 0x7f, RZ ;  /* 0x0000007f05077810 */ /* 0x002fe20007ffe0ff */
[----:B------:R-:W-:Y:S01]  /*4d20*/  UISETP.NE.AND UP0, UPT, UR53, 0x5, UPT ;  /* 0x000000053500788c */ /* 0x000fe2000bf05270 */
[----:B------:R-:W-:Y:S02]  /*4d30*/  VIADD R5, R22, 0x80 ;  /* 0x0000008016057836 */ /* 0x000fe40000000000 */
[----:B------:R-:W-:Y:S01]  /*4d40*/  SHF.R.S32.HI R8, RZ, 0x1f, R7 ;  /* 0x0000001fff087819 */ /* 0x000fe20000011407 */
[----:B------:R-:W-:Y:S02]  /*4d50*/  USEL UR6, URZ, 0x1, UP0 ;  /* 0x000000013f067887 */ /* 0x000fe40008000000 */
[----:B------:R-:W-:Y:S01]  /*4d60*/  USEL UR53, UR53, URZ, UP0 ;  /* 0x0000003f35357287 */ /* 0x000fe20008000000 */
[----:B------:R-:W-:-:S03]  /*4d70*/  LEA.HI R7, R8, R7, RZ, 0x7 ;  /* 0x0000000708077211 */ /* 0x000fc600078f38ff */
[----:B------:R-:W-:Y:S02]  /*4d80*/  LOP3.LUT R18, R18, UR6, RZ, 0x3c, !PT ;  /* 0x0000000612127c12 */ /* 0x000fe4000f8e3cff */
[----:B------:R-:W-:Y:S01]  /*4d90*/  LEA.HI.SX32 R7, R7, 0xffffffff, 0x19 ;  /* 0xffffffff07077811 */ /* 0x000fe200078fcaff */
[----:B------:R-:W-:Y:S06]  /*4da0*/  @!P2 BRA `(.L_x_25) ;  /* 0x000000340074a947 */ /* 0x000fec0003800000 */
[----:B------:R-:W-:Y:S01]  /*4db0*/  MOV R11, R4 ;  /* 0x00000004000b7202 */ /* 0x000fe20000000f00 */
[----:B------:R-:W-:Y:S01]  /*4dc0*/  IMAD.MOV.U32 R9, RZ, RZ, R6 ;  /* 0x000000ffff097224 */ /* 0x000fe200078e0006 */
[----:B------:R-:W-:-:S06]  /*4dd0*/  ULDC UR26, c[0x0][0x604] ;  /* 0x00018100001a7ab9 */ /* 0x000fcc0000000800 */
.L_x_36:
[----:B------:R-:W-:Y:S05]  /*4de0*/  @!P0 BRA `(.L_x_26) ;  /* 0x0000000000048947 */ /* 0x000fea0003800000 */
[----:B------:R-:W-:Y:S01]  /*4df0*/  BPT.TRAP 0x1 ;  /* 0x000000040000795c */ /* 0x000fe20000300000 */
.L_x_26:
[----:B------:R-:W-:Y:S01]  /*4e00*/  ULEA UR6, UR53, UR36, 0x3 ;  /* 0x0000002435067291 */ /* 0x000fe2000f8e183f */
[----:B------:R-:W-:-:S08]  /*4e10*/  SHF.L.U32 R4, R18, 0x1f, RZ ;  /* 0x0000001f12047819 */ /* 0x000fd000000006ff */
[----:B------:R-:W1:Y:S02]  /*4e20*/  SYNCS.PHASECHK.TRANS64.TRYWAIT P2, [UR6+0x20200], R4 ;  /* 0x02020004ff0075a7 */ /* 0x000e640008040146 */
[----:B-1----:R-:W-:Y:S05]  /*4e30*/  @!P2 BRA `(.L_x_27) ;  /* 0x000000b00018a947 */ /* 0x002fea0003800000 */
.L_x_131:
[----:B------:R-:W-:Y:S01]  /*4e40*/  UIMAD UR22, UR53, 0x500, UR37 ;  /* 0x00000500351678a4 */ /* 0x000fe2000f8e0225 */
[----:B------:R-:W-:Y:S01]  /*4e50*/  WARPGROUP.ARRIVE ;  /* 0x00000000000079c5 */ /* 0x000fe20000000000 */
[----:B------:R-:W-:Y:S01]  /*4e60*/  UMOV UR23, 0xc0000010 ;  /* 0xc000001000177882 */ /* 0x000fe20000000000 */
[----:B------:R-:W-:Y:S01]  /*4e70*/  UMOV UR7, 0xc0000010 ;  /* 0xc000001000077882 */ /* 0x000fe20000000000 */
[----:B------:R-:W-:Y:S02]  /*4e80*/  UIADD3 UR6, UR22, 0x100, URZ ;  /* 0x0000010016067890 */ /* 0x000fe4000fffe03f */
[----:B------:R-:W-:Y:S01]  /*4e90*/  UIADD3 UR10, UR22, 0x200, URZ ;  /* 0x00000200160a7890 */ /* 0x000fe2000fffe03f */
[----:B------:R-:W-:Y:S02]  /*4ea0*/  UMOV UR11, 0xc0000010 ;  /* 0xc0000010000b7882 */ /* 0x000fe40000000000 */
[----:B------:R-:W-:Y:S01]  /*4eb0*/  HGMMA.64x128x16.F32 R24, gdesc[UR20], RZ, !UPT, gsb0 ;  /* 0x01e00000141879f0 */ /* 0x000fe2000c0008ff */
[----:B------:R-:W-:Y:S01]  /*4ec0*/  UIADD3 UR14, UR22, 0x300, URZ ;  /* 0x00000300160e7890 */ /* 0x000fe2000fffe03f */
[----:B------:R-:W-:Y:S01]  /*4ed0*/  UMOV UR15, 0xc0000010 ;  /* 0xc0000010000f7882 */ /* 0x000fe20000000000 */
[----:B------:R-:W-:Y:S01]  /*4ee0*/  UIADD3 UR18, UR22, 0x400, URZ ;  /* 0x0000040016127890 */ /* 0x000fe2000fffe03f */
[----:B------:R-:W-:Y:S01]  /*4ef0*/  UMOV UR19, 0xc0000010 ;  /* 0xc000001000137882 */ /* 0x000fe20000000000 */
[----:B------:R-:W-:-:S02]  /*4f00*/  WARPGROUP.DEPBAR.LE gsb0, 0x0 ;  /* 0x00008000000079c5 */ /* 0x000fc40000010000 */
[----:B------:R-:W-:-:S06]  /*4f10*/  WARPGROUP.ARRIVE ;  /* 0x00000000000079c5 */ /* 0x000fcc0000000000 */
[----:B------:R-:W-:Y:S03]  /*4f20*/  HGMMA.64x128x16.F32 R24, gdesc[UR4], R24, gsb0 ;  /* 0x01e00000041879f0 */ /* 0x000fe60008000818 */
[----:B------:R-:W-:Y:S02]  /*4f30*/  WARPGROUP.DEPBAR.LE gsb0, 0x0 ;  /* 0x00008000000079c5 */ /* 0x000fe40000010000 */
[----:B------:R-:W-:-:S07]  /*4f40*/  WARPGROUP.ARRIVE ;  /* 0x00000000000079c5 */ /* 0x000fce0000000000 */
[----:B------:R-:W-:Y:S01]  /*4f50*/  HGMMA.64x128x16.F32 R24, gdesc[UR8], R24, gsb0 ;  /* 0x01e00000081879f0 */ /* 0x000fe20008000818 */
[----:B------:R-:W-:-:S04]  /*4f60*/  UIADD3 UR10, UR53, 0x1, URZ ;  /* 0x00000001350a7890 */ /* 0x000fc8000fffe03f */
[----:B------:R-:W-:-:S04]  /*4f70*/  UISETP.NE.AND UP0, UPT, UR10, 0x5, UPT ;  /* 0x000000050a00788c */ /* 0x000fc8000bf05270 */
[----:B------:R-:W-:Y:S02]  /*4f80*/  USEL UR6, URZ, 0x1, UP0 ;  /* 0x000000013f067887 */ /* 0x000fe40008000000 */
[----:B------:R-:W-:-:S04]  /*4f90*/  USEL UR10, UR10, URZ, UP0 ;  /* 0x0000003f0a0a7287 */ /* 0x000fc80008000000 */
[----:B------:R-:W-:Y:S01]  /*4fa0*/  LOP3.LUT R18, R18, UR6, RZ, 0x3c, !PT ;  /* 0x0000000612127c12 */ /* 0x000fe2000f8e3cff */
[----:B------:R-:W-:Y:S02]  /*4fb0*/  WARPGROUP.DEPBAR.LE gsb0, 0x0 ;  /* 0x00008000000079c5 */ /* 0x000fe40000010000 */
[----:B------:R-:W-:-:S06]  /*4fc0*/  WARPGROUP.ARRIVE ;  /* 0x00000000000079c5 */ /* 0x000fcc0000000000 */
[----:B------:R-:W-:Y:S03]  /*4fd0*/  HGMMA.64x128x16.F32 R24, gdesc[UR12], R24, gsb0 ;  /* 0x01e000000c1879f0 */ /* 0x000fe60008000818 */
[----:B------:R-:W-:Y:S02]  /*4fe0*/  WARPGROUP.DEPBAR.LE gsb0, 0x0 ;  /* 0x00008000000079c5 */ /* 0x000fe40000010000 */
[----:B------:R-:W-:-:S07]  /*4ff0*/  WARPGROUP.ARRIVE ;  /* 0x00000000000079c5 */ /* 0x000fce0000000000 */
[----:B------:R-:W-:Y:S03]  /*5000*/  HGMMA.64x128x16.F32 R24, gdesc[UR16], R24, gsb0 ;  /* 0x01e00000101879f0 */ /* 0x000fe60008000818 */
[----:B------:R-:W-:Y:S02]  /*5010*/  WARPGROUP.DEPBAR.LE gsb0, 0x0 ;  /* 0x00008000000079c5 */ /* 0x000fe40000010000 */
[----:B------:R-:W-:Y:S05]  /*5020*/  @!P0 BRA `(.L_x_28) ;  /* 0x0000000000048947 */ /* 0x000fea0003800000 */
[----:B------:R-:W-:Y:S01]  /*5030*/  BPT.TRAP 0x1 ;  /* 0x000000040000795c */ /* 0x000fe20000300000 */
.L_x_28:
[----:B-1----:R-:W-:Y:S01]  /*5040*/  FMNMX R4, R24, R11, !PT ;  /* 0x0000000b18047209 */ /* 0x002fe20007800000 */
[----:B------:R-:W-:Y:S01]  /*5050*/  ULEA UR6, UR10, UR36, 0x3 ;  /* 0x000000240a067291 */ /* 0x000fe2000f8e183f */
[----:B------:R-:W-:Y:S02]  /*5060*/  FMNMX R8, R26, R9, !PT ;  /* 0x000000091a087209 */ /* 0x000fe40007800000 */
[----:B------:R-:W-:Y:S02]  /*5070*/  FMNMX R13, R25, R4, !PT ;  /* 0x00000004190d7209 */ /* 0x000fe40007800000 */
[----:B------:R-:W-:Y:S02]  /*5080*/  FMNMX R15, R27, R8, !PT ;  /* 0x000000081b0f7209 */ /* 0x000fe40007800000 */
[----:B------:R-:W-:Y:S02]  /*5090*/  FMNMX R4, R28, R13, !PT ;  /* 0x0000000d1c047209 */ /* 0x000fe40007800000 */
[----:B------:R-:W-:-:S02]  /*50a0*/  FMNMX R8, R30, R15, !PT ;  /* 0x0000000f1e087209 */ /* 0x000fc40007800000 */
[----:B------:R-:W-:-:S04]  /*50b0*/  FMNMX R13, R29, R4, !PT ;  /* 0x000000041d0d7209 */ /* 0x000fc80007800000 */
        /* <DEDUP_REMOVED lines=27> */
[----:B------:R-:W-:-:S05]  /*5270*/  FMNMX R6, R85, R4, !PT ;  /* 0x0000000455067209 */ /* 0x000fca0007800000 */
[----:B------:R-:W1:Y:S02]  /*5280*/  SHFL.BFLY PT, R13, R6, 0x1, 0x1f ;  /* 0x0c201f00060d7f89 */ /* 0x000e6400000e0000 */
[----:B-1----:R-:W-:-:S05]  /*5290*/  FMNMX R13, R6, R13, !PT ;  /* 0x0000000d060d7209 */ /* 0x002fca0007800000 */
[----:B------:R-:W1:Y:S02]  /*52a0*/  SHFL.BFLY PT, R4, R13, 0x2, 0x1f ;  /* 0x0c401f000d047f89 */ /* 0x000e6400000e0000 */
[----:B-1----:R-:W-:Y:S02]  /*52b0*/  FMNMX R4, R13, R4, !PT ;  /* 0x000000040d047209 */ /* 0x002fe40007800000 */
[----:B------:R-:W-:Y:S02]  /*52c0*/  FMNMX R13, R31, R8, !PT ;  /* 0x000000081f0d7209 */ /* 0x000fe40007800000 */
[----:B------:R-:W-:Y:S02]  /*52d0*/  FSETP.NEU.AND P2, PT, R4, -INF , PT ;  /* 0xff8000000400780b */ /* 0x000fe40003f4d000 */
[----:B------:R-:W-:Y:S02]  /*52e0*/  FMNMX R6, R34, R13, !PT ;  /* 0x0000000d22067209 */ /* 0x000fe40007800000 */
[----:B------:R-:W-:-:S02]  /*52f0*/  FSEL R12, R4, RZ, P2 ;  /* 0x000000ff040c7208 */ /* 0x000fc40001000000 */
[----:B------:R-:W-:-:S03]  /*5300*/  FMNMX R13, R35, R6, !PT ;  /* 0x00000006230d7209 */ /* 0x000fc60007800000 */
[----:B------:R-:W-:Y:S01]  /*5310*/  FMUL R128, R12, UR26 ;  /* 0x0000001a0c807c20 */ /* 0x000fe20008400000 */
[----:B------:R-:W-:Y:S01]  /*5320*/  FMNMX R6, R38, R13, !PT ;  /* 0x0000000d26067209 */ /* 0x000fe20007800000 */
[----:B------:R-:W-:Y:S02]  /*5330*/  FADD R12, -R12, R11 ;  /* 0x0000000b0c0c7221 */ /* 0x000fe40000000100 */
[--C-:B------:R-:W-:Y:S01]  /*5340*/  FFMA R24, R24, UR26, -R128.reuse ;  /* 0x0000001a18187c23 */ /* 0x100fe20008000880 */
[--C-:B------:R-:W-:Y:S01]  /*5350*/  FFMA R25, R25, UR26, -R128.reuse ;  /* 0x0000001a19197c23 */ /* 0x100fe20008000880 */
[----:B------:R-:W-:Y:S01]  /*5360*/  FMNMX R21, R39, R6, !PT ;  /* 0x0000000627157209 */ /* 0x000fe20007800000 */
[--C-:B------:R-:W-:Y:S01]  /*5370*/  FFMA R8, R28, UR26, -R128.reuse ;  /* 0x0000001a1c087c23 */ /* 0x100fe20008000880 */
[--C-:B------:R-:W-:Y:S01]  /*5380*/  FFMA R15, R29, UR26, -R128.reuse ;  /* 0x0000001a1d0f7c23 */ /* 0x100fe20008000880 */
[----:B------:R-:W-:Y:S01]  /*5390*/  FSETP.GEU.AND P6, PT, R24, -126, PT ;  /* 0xc2fc00001800780b */ /* 0x000fe20003fce000 */
[--C-:B------:R-:W-:Y:S01]  /*53a0*/  FFMA R28, R32, UR26, -R128.reuse ;  /* 0x0000001a201c7c23 */ /* 0x100fe20008000880 */
[----:B------:R-:W-:Y:S01]  /*53b0*/  FSETP.GEU.AND P3, PT, R25, -126, PT ;  /* 0xc2fc00001900780b */ /* 0x000fe20003f6e000 */
[--C-:B------:R-:W-:Y:S01]  /*53c0*/  FFMA R10, R36, UR26, -R128.reuse ;  /* 0x0000001a240a7c23 */ /* 0x100fe20008000880 */
[----:B------:R-:W-:Y:S01]  /*53d0*/  FMNMX R6, R42, R21, !PT ;  /* 0x000000152a067209 */ /* 0x000fe20007800000 */
[--C-:B------:R-:W-:Y:S01]  /*53e0*/  FFMA R21, R33, UR26, -R128.reuse ;  /* 0x0000001a21157c23 */ /* 0x100fe20008000880 */
[----:B------:R-:W-:Y:S01]  /*53f0*/  FSETP.GEU.AND P4, PT, R8, -126, PT ;  /* 0xc2fc00000800780b */ /* 0x000fe20003f8e000 */
[--C-:B------:R-:W-:Y:S01]  /*5400*/  FFMA R14, R44, UR26, -R128.reuse ;  /* 0x0000001a2c0e7c23 */ /* 0x100fe20008000880 */
[----:B------:R-:W-:Y:S01]  /*5410*/  FSETP.GEU.AND P5, PT, R15, -126, PT ;  /* 0xc2fc00000f00780b */ /* 0x000fe20003fae000 */
[--C-:B------:R-:W-:Y:S01]  /*5420*/  FFMA R32, R40, UR26, -R128.reuse ;  /* 0x0000001a28207c23 */ /* 0x100fe20008000880 */
[----:B------:R-:W-:Y:S01]  /*5430*/  FSETP.GEU.AND P2, PT, R28, -126, PT ;  /* 0xc2fc00001c00780b */ /* 0x000fe20003f4e000 */
[--C-:B------:R-:W-:Y:S01]  /*5440*/  FFMA R33, R41, UR26, -R128.reuse ;  /* 0x0000001a29217c23 */ /* 0x100fe20008000880 */
[----:B------:R-:W-:Y:S01]  /*5450*/  FMNMX R23, R43, R6, !PT ;  /* 0x000000062b177209 */ /* 0x000fe20007800000 */
[----:B------:R-:W-:Y:S01]  /*5460*/  @!P6 FMUL R24, R24, 0.5 ;  /* 0x3f0000001818e820 */ /* 0x000fe20000400000 */
[--C-:B------:R-:W-:Y:S01]  /*5470*/  FFMA R20, R48, UR26, -R128.reuse ;  /* 0x0000001a30147c23 */ /* 0x100fe20008000880 */
[----:B------:R-:W-:Y:S01]  /*5480*/  @!P3 FMUL R25, R25, 0.5 ;  /* 0x3f0000001919b820 */ /* 0x000fe20000400000 */
[----:B------:R-:W-:Y:S01]  /*5490*/  FMNMX R6, R46, R23, !PT ;  /* 0x000000172e067209 */ /* 0x000fe20007800000 */
[--C-:B------:R-:W-:Y:S01]  /*54a0*/  FFMA R23, R37, UR26, -R128.reuse ;  /* 0x0000001a25177c23 */ /* 0x100fe20008000880 */
[--C-:B------:R-:W-:Y:S01]  /*54b0*/  FFMA R37, R45, UR26, -R128.reuse ;  /* 0x0000001a2d257c23 */ /* 0x100fe20008000880 */
[----:B------:R-:W1:Y:S01]  /*54c0*/  MUFU.EX2 R24, R24 ;  /* 0x0000001800187308 */ /* 0x000e620000000800 */
[----:B------:R-:W-:Y:S01]  /*54d0*/  @!P4 FMUL R8, R8, 0.5 ;  /* 0x3f0000000808c820 */ /* 0x000fe20000400000 */
[----:B------:R-:W-:Y:S01]  /*54e0*/  @!P5 FMUL R15, R15, 0.5 ;  /* 0x3f0000000f0fd820 */ /* 0x000fe20000400000 */
[--C-:B------:R-:W-:Y:S01]  /*54f0*/  FFMA R45, R53, UR26, -R128.reuse ;  /* 0x0000001a352d7c23 */ /* 0x100fe20008000880 */
[----:B------:R-:W-:Y:S01]  /*5500*/  @!P2 FMUL R28, R28, 0.5 ;  /* 0x3f0000001c1ca820 */ /* 0x000fe20000400000 */
[--C-:B------:R-:W-:Y:S01]  /*5510*/  FFMA R41, R49, UR26, -R128.reuse ;  /* 0x0000001a31297c23 */ /* 0x100fe20008000880 */
[--C-:B------:R-:W-:Y:S01]  /*5520*/  FFMA R36, R52, UR26, -R128.reuse ;  /* 0x0000001a34247c23 */ /* 0x100fe20008000880 */
[--C-:B------:R-:W-:Y:S01]  /*5530*/  FFMA R49, R56, UR26, -R128.reuse ;  /* 0x0000001a38317c23 */ /* 0x100fe20008000880 */
[----:B------:R2:W3:Y:S01]  /*5540*/  MUFU.EX2 R13, R25 ;  /* 0x00000019000d7308 */ /* 0x0004e20000000800 */
[--C-:B------:R-:W-:Y:S01]  /*5550*/  FFMA R44, R61, UR26, -R128.reuse ;  /* 0x0000001a3d2c7c23 */ /* 0x100fe20008000880 */
[--C-:B------:R-:W-:Y:S01]  /*5560*/  FFMA R40, R57, UR26, -R128.reuse ;  /* 0x0000001a39287c23 */ /* 0x100fe20008000880 */
[--C-:B------:R-:W-:Y:S01]  /*5570*/  FFMA R61, R64, UR26, -R128.reuse ;  /* 0x0000001a403d7c23 */ /* 0x100fe20008000880 */
[--C-:B------:R-:W-:Y:S01]  /*5580*/  FFMA R53, R60, UR26, -R128.reuse ;  /* 0x0000001a3c357c23 */ /* 0x100fe20008000880 */
[--C-:B------:R-:W-:Y:S01]  /*5590*/  FFMA R48, R65, UR26, -R128.reuse ;  /* 0x0000001a41307c23 */ /* 0x100fe20008000880 */
[--C-:B------:R-:W-:Y:S01]  /*55a0*/  FFMA R65, R68, UR26, -R128.reuse ;  /* 0x0000001a44417c23 */ /* 0x100fe20008000880 */
[--C-:B------:R-:W-:Y:S01]  /*55b0*/  FFMA R60, R73, UR26, -R128.reuse ;  /* 0x0000001a493c7c23 */ /* 0x100fe20008000880 */
[----:B------:R-:W4:Y:S01]  /*55c0*/  MUFU.EX2 R8, R8 ;  /* 0x0000000800087308 */ /* 0x000f220000000800 */
[----:B-1----:R-:W-:Y:S01]  /*55d0*/  @!P6 FMUL R24, R24, R24 ;  /* 0x000000181818e220 */ /* 0x002fe20000400000 */
[----:B------:R-:W-:Y:S01]  /*55e0*/  FSETP.GEU.AND P6, PT, R21, -126, PT ;  /* 0xc2fc00001500780b */ /* 0x000fe20003fce000 */
[--C-:B------:R-:W-:Y:S01]  /*55f0*/  FFMA R52, R69, UR26, -R128.reuse ;  /* 0x0000001a45347c23 */ /* 0x100fe20008000880 */
[----:B--2---:R-:W-:Y:S01]  /*5600*/  FMNMX R25, R47, R6, !PT ;  /* 0x000000062f197209 */ /* 0x004fe20007800000 */
[--C-:B------:R-:W-:Y:S01]  /*5610*/  FFMA R69, R72, UR26, -R128.reuse ;  /* 0x0000001a48457c23 */ /* 0x100fe20008000880 */
[--C-:B------:R-:W-:Y:S01]  /*5620*/  FFMA R73, R76, UR26, -R128.reuse ;  /* 0x0000001a4c497c23 */ /* 0x100fe20008000880 */
[--C-:B------:R-:W-:Y:S01]  /*5630*/  FFMA R64, R77, UR26, -R128.reuse ;  /* 0x0000001a4d407c23 */ /* 0x100fe20008000880 */
[----:B------:R-:W1:Y:S01]  /*5640*/  MUFU.EX2 R15, R15 ;  /* 0x0000000f000f7308 */ /* 0x000e620000000800 */
[----:B---3--:R-:W-:Y:S01]  /*5650*/  @!P3 FMUL R13, R13, R13 ;  /* 0x0000000d0d0db220 */ /* 0x008fe20000400000 */
[----:B------:R-:W-:Y:S01]  /*5660*/  FSETP.GEU.AND P3, PT, R10, -126, PT ;  /* 0xc2fc00000a00780b */ /* 0x000fe20003f6e000 */
[--C-:B------:R-:W-:Y:S01]  /*5670*/  FFMA R68, R81, UR26, -R128.reuse ;  /* 0x0000001a51447c23 */ /* 0x100fe20008000880 */
[----:B------:R-:W-:Y:S01]  /*5680*/  FMNMX R6, R50, R25, !PT ;  /* 0x0000001932067209 */ /* 0x000fe20007800000 */
[--C-:B------:R-:W-:Y:S01]  /*5690*/  FFMA R77, R80, UR26, -R128.reuse ;  /* 0x0000001a504d7c23 */ /* 0x100fe20008000880 */
[--C-:B------:R-:W-:Y:S01]  /*56a0*/  FFMA R72, R85, UR26, -R128.reuse ;  /* 0x0000001a55487c23 */ /* 0x100fe20008000880 */
[----:B------:R-:W-:Y:S01]  /*56b0*/  @!P6 FMUL R21, R21, 0.5 ;  /* 0x3f0000001515e820 */ /* 0x000fe20000400000 */
[----:B------:R-:W2:Y:S01]  /*56c0*/  MUFU.EX2 R28, R28 ;  /* 0x0000001c001c7308 */ /* 0x000ea20000000800 */
[----:B----4-:R-:W-:Y:S01]  /*56d0*/  @!P4 FMUL R8, R8, R8 ;  /* 0x000000080808c220 */ /* 0x010fe20000400000 */
[----:B------:R-:W-:Y:S01]  /*56e0*/  FSETP.GEU.AND P4, PT, R23, -126, PT ;  /* 0xc2fc00001700780b */ /* 0x000fe20003f8e000 */
[----:B------:R-:W-:Y:S01]  /*56f0*/  FFMA R81, R84, UR26, -R128 ;  /* 0x0000001a54517c23 */ /* 0x000fe20008000880 */
[----:B------:R-:W-:Y:S01]  /*5700*/  FMNMX R25, R51, R6, !PT ;  /* 0x0000000633197209 */ /* 0x000fe20007800000 */
[----:B------:R-:W-:-:S02]  /*5710*/  FMUL R12, R12, UR26 ;  /* 0x0000001a0c0c7c20 */ /* 0x000fc40008400000 */
[----:B------:R-:W-:Y:S01]  /*5720*/  @!P3 FMUL R10, R10, 0.5 ;  /* 0x3f0000000a0ab820 */ /* 0x000fe20000400000 */
[----:B------:R-:W3:Y:S01]  /*5730*/  MUFU.EX2 R21, R21 ;  /* 0x0000001500157308 */ /* 0x000ee20000000800 */
[----:B-1----:R-:W-:Y:S01]  /*5740*/  @!P5 FMUL R15, R15, R15 ;  /* 0x0000000f0f0fd220 */ /* 0x002fe20000400000 */
[----:B------:R-:W-:Y:S02]  /*5750*/  FSETP.GEU.AND P5, PT, R32, -126, PT ;  /* 0xc2fc00002000780b */ /* 0x000fe40003fae000 */
[----:B------:R-:W-:-:S03]  /*5760*/  FMNMX R6, R54, R25, !PT ;  /* 0x0000001936067209 */ /* 0x000fc60007800000 */
[----:B------:R-:W-:Y:S01]  /*5770*/  @!P4 FMUL R23, R23, 0.5 ;  /* 0x3f0000001717c820 */ /* 0x000fe20000400000 */
[----:B------:R-:W1:Y:S01]  /*5780*/  MUFU.EX2 R10, R10 ;  /* 0x0000000a000a7308 */ /* 0x000e620000000800 */
[----:B--2---:R-:W-:Y:S01]  /*5790*/  @!P2 FMUL R28, R28, R28 ;  /* 0x0000001c1c1ca220 */ /* 0x004fe20000400000 */
[----:B------:R-:W-:Y:S02]  /*57a0*/  FSETP.GEU.AND P2, PT, R33, -126, PT ;  /* 0xc2fc00002100780b */ /* 0x000fe40003f4e000 */
[----:B------:R-:W-:-:S03]  /*57b0*/  FMNMX R25, R55, R6, !PT ;  /* 0x0000000637197209 */ /* 0x000fc60007800000 */
[----:B------:R-:W-:Y:S01]  /*57c0*/  @!P5 FMUL R32, R32, 0.5 ;  /* 0x3f0000002020d820 */ /* 0x000fe20000400000 */
[----:B------:R-:W2:Y:S01]  /*57d0*/  MUFU.EX2 R23, R23 ;  /* 0x0000001700177308 */ /* 0x000ea20000000800 */
[----:B---3--:R-:W-:Y:S01]  /*57e0*/  @!P6 FMUL R21, R21, R21 ;  /* 0x000000151515e220 */ /* 0x008fe20000400000 */
[----:B------:R-:W-:Y:S02]  /*57f0*/  FSETP.GEU.AND P6, PT, R14, -126, PT ;  /* 0xc2fc00000e00780b */ /* 0x000fe40003fce000 */
[----:B------:R-:W-:-:S03]  /*5800*/  FMNMX R6, R58, R25, !PT ;  /* 0x000000193a067209 */ /* 0x000fc60007800000 */
        /* <DEDUP_REMOVED lines=31> */
[----:B------:R-:W-:Y:S01]  /*5a00*/  FMNMX R25, R71, R6, !PT ;  /* 0x0000000647197209 */ /* 0x000fe20007800000 */
[----:B------:R-:W3:Y:S01]  /*5a10*/  MUFU.EX2 R36, R36 ;  /* 0x0000002400247308 */ /* 0x000ee20000000800 */
[----:B-1----:R-:W-:Y:S01]  /*5a20*/  @!P4 FMUL R20, R20, R20 ;  /* 0x000000141414c220 */ /* 0x002fe20000400000 */
[----:B------:R-:W-:Y:S02]  /*5a30*/  FSETP.GEU.AND P4, PT, R40, -126, PT ;  /* 0xc2fc00002800780b */ /* 0x000fe40003f8e000 */
[----:B------:R-:W-:Y:S02]  /*5a40*/  FMNMX R6, R74, R25, !PT ;  /* 0x000000194a067209 */ /* 0x000fe40007800000 */
[----:B------:R-:W-:Y:S02]  /*5a50*/  @!P3 FMUL R49, R49, 0.5 ;  /* 0x3f0000003131b820 */ /* 0x000fe40000400000 */
[----:B------:R-:W1:Y:S01]  /*5a60*/  MUFU.EX2 R45, R45 ;  /* 0x0000002d002d7308 */ /* 0x000e620000000800 */
[----:B--2---:R-:W-:Y:S01]  /*5a70*/  @!P5 FMUL R41, R41, R41 ;  /* 0x000000292929d220 */ /* 0x004fe20000400000 */
[----:B------:R-:W-:-:S02]  /*5a80*/  FSETP.GEU.AND P5, PT, R53, -126, PT ;  /* 0xc2fc00003500780b */ /* 0x000fc40003fae000 */
[----:B------:R-:W-:-:S03]  /*5a90*/  FMNMX R25, R75, R6, !PT ;  /* 0x000000064b197209 */ /* 0x000fc60007800000 */
[----:B------:R-:W-:Y:S01]  /*5aa0*/  @!P4 FMUL R40, R40, 0.5 ;  /* 0x3f0000002828c820 */ /* 0x000fe20000400000 */
[----:B------:R-:W2:Y:S01]  /*5ab0*/  MUFU.EX2 R49, R49 ;  /* 0x0000003100317308 */ /* 0x000ea20000000800 */
[----:B------:R-:W-:Y:S01]  /*5ac0*/  FMNMX R6, R78, R25, !PT ;  /* 0x000000194e067209 */ /* 0x000fe20007800000 */
[----:B---3--:R-:W-:Y:S01]  /*5ad0*/  @!P2 FMUL R36, R36, R36 ;  /* 0x000000242424a220 */ /* 0x008fe20000400000 */
[----:B------:R-:W-:Y:S02]  /*5ae0*/  FSETP.GEU.AND P2, PT, R44, -126, PT ;  /* 0xc2fc00002c00780b */ /* 0x000fe40003f4e000 */
[----:B------:R-:W-:Y:S02]  /*5af0*/  FMNMX R25, R79, R6, !PT ;  /* 0x000000064f197209 */ /* 0x000fe40007800000 */
[----:B------:R-:W-:Y:S01]  /*5b00*/  @!P5 FMUL R53, R53, 0.5 ;  /* 0x3f0000003535d820 */ /* 0x000fe20000400000 */
[----:B------:R-:W3:Y:S01]  /*5b10*/  MUFU.EX2 R40, R40 ;  /* 0x0000002800287308 */ /* 0x000ee20000000800 */
[----:B-1----:R-:W-:Y:S01]  /*5b20*/  @!P6 FMUL R45, R45, R45 ;  /* 0x0000002d2d2de220 */ /* 0x002fe20000400000 */
[----:B------:R-:W-:-:S02]  /*5b30*/  FSETP.GEU.AND P6, PT, R61, -126, PT ;  /* 0xc2fc00003d00780b */ /* 0x000fc40003fce000 */
[----:B------:R-:W-:-:S04]  /*5b40*/  FMNMX R6, R82, R25, !PT ;  /* 0x0000001952067209 */ /* 0x000fc80007800000 */
[----:B------:R-:W-:Y:S01]  /*5b50*/  FMNMX R25, R83, R6, !PT ;  /* 0x0000000653197209 */ /* 0x000fe20007800000 */
[----:B--2---:R-:W-:Y:S01]  /*5b60*/  @!P3 FMUL R49, R49, R49 ;  /* 0x000000313131b220 */ /* 0x004fe20000400000 */
[----:B------:R-:W-:Y:S01]  /*5b70*/  FSETP.GEU.AND P3, PT, R48, -126, PT ;  /* 0xc2fc00003000780b */ /* 0x000fe20003f6e000 */
[----:B------:R-:W1:Y:S01]  /*5b80*/  MUFU.EX2 R53, R53 ;  /* 0x0000003500357308 */ /* 0x000e620000000800 */
[----:B------:R-:W-:Y:S01]  /*5b90*/  FMNMX R6, R86, R25, !PT ;  /* 0x0000001956067209 */ /* 0x000fe20007800000 */
[----:B------:R-:W-:Y:S02]  /*5ba0*/  @!P2 FMUL R44, R44, 0.5 ;  /* 0x3f0000002c2ca820 */ /* 0x000fe40000400000 */
[----:B------:R-:W-:Y:S01]  /*5bb0*/  @!P6 FMUL R61, R61, 0.5 ;  /* 0x3f0000003d3de820 */ /* 0x000fe20000400000 */
[----:B------:R-:W-:Y:S01]  /*5bc0*/  FMNMX R6, R87, R6, !PT ;  /* 0x0000000657067209 */ /* 0x000fe20007800000 */
[----:B---3--:R-:W-:Y:S01]  /*5bd0*/  @!P4 FMUL R40, R40, R40 ;  /* 0x000000282828c220 */ /* 0x008fe20000400000 */
[----:B------:R-:W-:Y:S01]  /*5be0*/  FSETP.GEU.AND P4, PT, R65, -126, PT ;  /* 0xc2fc00004100780b */ /* 0x000fe20003f8e000 */
[----:B------:R-:W2:Y:S02]  /*5bf0*/  MUFU.EX2 R44, R44 ;  /* 0x0000002c002c7308 */ /* 0x000ea40000000800 */
[----:B------:R-:W3:Y:S02]  /*5c00*/  SHFL.BFLY PT, R25, R6, 0x1, 0x1f ;  /* 0x0c201f0006197f89 */ /* 0x000ee400000e0000 */
[----:B------:R-:W-:-:S04]  /*5c10*/  @!P3 FMUL R48, R48, 0.5 ;  /* 0x3f0000003030b820 */ /* 0x000fc80000400000 */
[----:B------:R-:W4:Y:S01]  /*5c20*/  MUFU.EX2 R61, R61 ;  /* 0x0000003d003d7308 */ /* 0x000f220000000800 */
[----:B-1----:R-:W-:Y:S01]  /*5c30*/  @!P5 FMUL R53, R53, R53 ;  /* 0x000000353535d220 */ /* 0x002fe20000400000 */
[----:B------:R-:W-:Y:S02]  /*5c40*/  FSETP.GEU.AND P5, PT, R52, -126, PT ;  /* 0xc2fc00003400780b */ /* 0x000fe40003fae000 */
[----:B------:R-:W-:-:S04]  /*5c50*/  @!P4 FMUL R65, R65, 0.5 ;  /* 0x3f0000004141c820 */ /* 0x000fc80000400000 */
[----:B------:R-:W1:Y:S01]  /*5c60*/  MUFU.EX2 R48, R48 ;  /* 0x0000003000307308 */ /* 0x000e620000000800 */
[----:B--2---:R-:W-:Y:S01]  /*5c70*/  @!P2 FMUL R44, R44, R44 ;  /* 0x0000002c2c2ca220 */ /* 0x004fe20000400000 */
[----:B------:R-:W-:-:S05]  /*5c80*/  FSETP.GEU.AND P2, PT, R69, -126, PT ;  /* 0xc2fc00004500780b */ /* 0x000fca0003f4e000 */
[----:B------:R-:W-:Y:S01]  /*5c90*/  @!P5 FMUL R52, R52, 0.5 ;  /* 0x3f0000003434d820 */ /* 0x000fe20000400000 */
[----:B------:R-:W2:Y:S01]  /*5ca0*/  MUFU.EX2 R65, R65 ;  /* 0x0000004100417308 */ /* 0x000ea20000000800 */
[----:B----4-:R-:W-:Y:S01]  /*5cb0*/  @!P6 FMUL R61, R61, R61 ;  /* 0x0000003d3d3de220 */ /* 0x010fe20000400000 */
[----:B------:R-:W-:Y:S02]  /*5cc0*/  FSETP.GEU.AND P6, PT, R60, -126, PT ;  /* 0xc2fc00003c00780b */ /* 0x000fe40003fce000 */
[----:B---3--:R-:W-:Y:S01]  /*5cd0*/  FMNMX R6, R6, R25, !PT ;  /* 0x0000001906067209 */ /* 0x008fe20007800000 */
[----:B------:R-:W-:Y:S01]  /*5ce0*/  FADD R11, R28, R61 ;  /* 0x0000003d1c0b7221 */ /* 0x000fe20000000000 */
[----:B------:R-:W-:Y:S01]  /*5cf0*/  F2FP.F16.F32.PACK_AB R28, R21, R28 ;  /* 0x0000001c151c723e */ /* 0x000fe200000000ff */
[----:B------:R-:W-:Y:S01]  /*5d00*/  @!P2 FMUL R69, R69, 0.5 ;  /* 0x3f0000004545a820 */ /* 0x000fe20000400000 */
[----:B------:R-:W3:Y:S01]  /*5d10*/  MUFU.EX2 R52, R52 ;  /* 0x0000003400347308 */ /* 0x000ee20000000800 */
[----:B-1----:R-:W-:Y:S01]  /*5d20*/  @!P3 FMUL R48, R48, R48 ;  /* 0x000000303030b220 */ /* 0x002fe20000400000 */
[----:B------:R-:W-:Y:S01]  /*5d30*/  FSETP.GEU.AND P3, PT, R73, -126, PT ;  /* 0xc2fc00004900780b */ /* 0x000fe20003f6e000 */
[----:B------:R-:W1:Y:S04]  /*5d40*/  SHFL.BFLY PT, R25, R6, 0x2, 0x1f ;  /* 0x0c401f0006197f89 */ /* 0x000e6800000e0000 */
[----:B------:R-:W-:Y:S01]  /*5d50*/  @!P6 FMUL R60, R60, 0.5 ;  /* 0x3f0000003c3ce820 */ /* 0x000fe20000400000 */
[----:B------:R-:W4:Y:S01]  /*5d60*/  MUFU.EX2 R69, R69 ;  /* 0x0000004500457308 */ /* 0x000f220000000800 */
[----:B--2---:R-:W-:Y:S01]  /*5d70*/  @!P4 FMUL R65, R65, R65 ;  /* 0x000000414141c220 */ /* 0x004fe20000400000 */
[----:B------:R-:W-:-:S05]  /*5d80*/  FSETP.GEU.AND P4, PT, R64, -126, PT ;  /* 0xc2fc00004000780b */ /* 0x000fca0003f8e000 */
[----:B------:R-:W-:Y:S01]  /*5d90*/  @!P3 FMUL R73, R73, 0.5 ;  /* 0x3f0000004949b820 */ /* 0x000fe20000400000 */
[----:B------:R-:W2:Y:S01]  /*5da0*/  MUFU.EX2 R60, R60 ;  /* 0x0000003c003c7308 */ /* 0x000ea20000000800 */
[----:B---3--:R-:W-:Y:S01]  /*5db0*/  @!P5 FMUL R52, R52, R52 ;  /* 0x000000343434d220 */ /* 0x008fe20000400000 */
[----:B------:R-:W-:-:S05]  /*5dc0*/  FSETP.GEU.AND P5, PT, R77, -126, PT ;  /* 0xc2fc00004d00780b */ /* 0x000fca0003fae000 */
[----:B------:R-:W-:Y:S01]  /*5dd0*/  @!P4 FMUL R64, R64, 0.5 ;  /* 0x3f0000004040c820 */ /* 0x000fe20000400000 */
[----:B------:R-:W3:Y:S01]  /*5de0*/  MUFU.EX2 R73, R73 ;  /* 0x0000004900497308 */ /* 0x000ee20000000800 */
[----:B----4-:R-:W-:Y:S01]  /*5df0*/  @!P2 FMUL R69, R69, R69 ;  /* 0x000000454545a220 */ /* 0x010fe20000400000 */
[----:B-1----:R-:W-:-:S05]  /*5e00*/  FMNMX R6, R6, R25, !PT ;  /* 0x0000001906067209 */ /* 0x002fca0007800000 */
[----:B------:R-:W-:Y:S01]  /*5e10*/  @!P5 FMUL R77, R77, 0.5 ;  /* 0x3f0000004d4dd820 */ /* 0x000fe20000400000 */
[----:B------:R-:W-:Y:S01]  /*5e20*/  FSETP.NEU.AND P2, PT, R6, -INF , PT ;  /* 0xff8000000600780b */ /* 0x000fe20003f4d000 */
[----:B--2---:R-:W-:Y:S01]  /*5e30*/  @!P6 FMUL R60, R60, R60 ;  /* 0x0000003c3c3ce220 */ /* 0x004fe20000400000 */
[----:B------:R-:W-:Y:S01]  /*5e40*/  FSETP.GEU.AND P6, PT, R68, -126, PT ;  /* 0xc2fc00004400780b */ /* 0x000fe20003fce000 */
[----:B------:R-:W1:Y:S01]  /*5e50*/  MUFU.EX2 R64, R64 ;  /* 0x0000004000407308 */ /* 0x000e620000000800 */
[----:B------:R-:W-:Y:S02]  /*5e60*/  FSEL R56, R6, RZ, P2 ;  /* 0x000000ff06387208 */ /* 0x000fe40001000000 */
[----:B------:R-:W-:Y:S01]  /*5e70*/  FSETP.GEU.AND P2, PT, R81, -126, PT ;  /* 0xc2fc00005100780b */ /* 0x000fe20003f4e000 */
[----:B---3--:R-:W-:Y:S01]  /*5e80*/  @!P3 FMUL R73, R73, R73 ;  /* 0x000000494949b220 */ /* 0x008fe20000400000 */
[----:B------:R-:W-:-:S03]  /*5e90*/  FSETP.GEU.AND P3, PT, R72, -126, PT ;  /* 0xc2fc00004800780b */ /* 0x000fc60003f6e000 */
[----:B------:R-:W2:Y:S01]  /*5ea0*/  MUFU.EX2 R77, R77 ;  /* 0x0000004d004d7308 */ /* 0x000ea20000000800 */
[C---:B------:R-:W-:Y:S01]  /*5eb0*/  FMUL R76, R56.reuse, UR26 ;  /* 0x0000001a384c7c20 */ /* 0x040fe20008400000 */
[----:B------:R-:W-:Y:S01]  /*5ec0*/  FADD R129, -R56, R9 ;  /* 0x0000000938817221 */ /* 0x000fe20000000100 */
[----:B------:R-:W-:Y:S01]  /*5ed0*/  FADD R9, R24, R49 ;  /* 0x0000003118097221 */ /* 0x000fe20000000000 */
[----:B------:R-:W-:Y:S01]  /*5ee0*/  @!P6 FMUL R68, R68, 0.5 ;  /* 0x3f0000004444e820 */ /* 0x000fe20000400000 */
[--C-:B------:R-:W-:Y:S01]  /*5ef0*/  FFMA R25, R26, UR26, -R76.reuse ;  /* 0x0000001a1a197c23 */ /* 0x100fe2000800084c */
[--C-:B------:R-:W-:Y:S01]  /*5f00*/  FFMA R26, R27, UR26, -R76.reuse ;  /* 0x0000001a1b1a7c23 */ /* 0x100fe2000800084c */
[--C-:B------:R-:W-:Y:S01]  /*5f10*/  FFMA R27, R30, UR26, -R76.reuse ;  /* 0x0000001a1e1b7c23 */ /* 0x100fe2000800084c */
[----:B------:R-:W-:Y:S01]  /*5f20*/  @!P2 FMUL R81, R81, 0.5 ;  /* 0x3f0000005151a820 */ /* 0x000fe20000400000 */
[----:B-1----:R-:W-:Y:S01]  /*5f30*/  @!P4 FMUL R64, R64, R64 ;  /* 0x000000404040c220 */ /* 0x002fe20000400000 */
[----:B------:R-:W1:Y:S01]  /*5f40*/  MUFU.EX2 R68, R68 ;  /* 0x0000004400447308 */ /* 0x000e620000000800 */
[----:B------:R-:W-:Y:S01]  /*5f50*/  FSETP.GEU.AND P4, PT, R25, -126, PT ;  /* 0xc2fc00001900780b */ /* 0x000fe20003f8e000 */
[----:B------:R-:W-:Y:S01]  /*5f60*/  @!P3 FMUL R72, R72, 0.5 ;  /* 0x3f0000004848b820 */ /* 0x000fe20000400000 */
[--C-:B------:R-:W-:Y:S01]  /*5f70*/  FFMA R29, R34, UR26, -R76.reuse ;  /* 0x0000001a221d7c23 */ /* 0x100fe2000800084c */
[--C-:B------:R-:W-:Y:S01]  /*5f80*/  FFMA R31, R31, UR26, -R76.reuse ;  /* 0x0000001a1f1f7c23 */ /* 0x100fe2000800084c */
[--C-:B------:R-:W-:Y:S01]  /*5f90*/  FFMA R35, R35, UR26, -R76.reuse ;  /* 0x0000001a23237c23 */ /* 0x100fe2000800084c */
[--C-:B------:R-:W-:Y:S01]  /*5fa0*/  FFMA R39, R39, UR26, -R76.reuse ;  /* 0x0000001a27277c23 */ /* 0x100fe2000800084c */
[----:B--2---:R-:W-:Y:S01]  /*5fb0*/  @!P5 FMUL R77, R77, R77 ;  /* 0x0000004d4d4dd220 */ /* 0x004fe20000400000 */
[----:B------:R-:W2:Y:S01]  /*5fc0*/  MUFU.EX2 R72, R72 ;  /* 0x0000004800487308 */ /* 0x000ea20000000800 */
[----:B------:R-:W-:Y:S01]  /*5fd0*/  FSETP.GEU.AND P5, PT, R26, -126, PT ;  /* 0xc2fc00001a00780b */ /* 0x000fe20003fae000 */
[--C-:B------:R-:W-:Y:S01]  /*5fe0*/  FFMA R43, R43, UR26, -R76.reuse ;  /* 0x0000001a2b2b7c23 */ /* 0x100fe2000800084c */
[--C-:B------:R-:W-:Y:S01]  /*5ff0*/  FFMA R57, R42, UR26, -R76.reuse ;  /* 0x0000001a2a397c23 */ /* 0x100fe2000800084c */
[--C-:B------:R-:W-:Y:S01]  /*6000*/  FFMA R80, R46, UR26, -R76.reuse ;  /* 0x0000001a2e507c23 */ /* 0x100fe2000800084c */
[--C-:B------:R-:W-:Y:S01]  /*6010*/  FFMA R47, R47, UR26, -R76.reuse ;  /* 0x0000001a2f2f7c23 */ /* 0x100fe2000800084c */
[----:B------:R-:W-:Y:S01]  /*6020*/  @!P4 FMUL R25, R25, 0.5 ;  /* 0x3f0000001919c820 */ /* 0x000fe20000400000 */
[--C-:B------:R-:W-:Y:S01]  /*6030*/  FFMA R54, R54, UR26, -R76.reuse ;  /* 0x0000001a36367c23 */ /* 0x100fe2000800084c */
[----:B------:R-:W3:Y:S01]  /*6040*/  MUFU.EX2 R81, R81 ;  /* 0x0000005100517308 */ /* 0x000ee20000000800 */
[----:B-1----:R-:W-:Y:S01]  /*6050*/  @!P6 FMUL R68, R68, R68 ;  /* 0x000000444444e220 */ /* 0x002fe20000400000 */
[----:B------:R-:W-:Y:S01]  /*6060*/  FSETP.GEU.AND P6, PT, R27, -126, PT ;  /* 0xc2fc00001b00780b */ /* 0x000fe20003fce000 */
[--C-:B------:R-:W-:Y:S01]  /*6070*/  FFMA R58, R58, UR26, -R76.reuse ;  /* 0x0000001a3a3a7c23 */ /* 0x100fe2000800084c */
[--C-:B------:R-:W-:Y:S01]  /*6080*/  FFMA R59, R59, UR26, -R76.reuse ;  /* 0x0000001a3b3b7c23 */ /* 0x100fe2000800084c */
[--C-:B------:R-:W-:Y:S01]  /*6090*/  FFMA R51, R51, UR26, -R76.reuse ;  /* 0x0000001a33337c23 */ /* 0x100fe2000800084c */
[----:B------:R-:W-:Y:S01]  /*60a0*/  @!P5 FMUL R26, R26, 0.5 ;  /* 0x3f0000001a1ad820 */ /* 0x000fe20000400000 */
[--C-:B------:R-:W-:Y:S01]  /*60b0*/  FFMA R62, R62, UR26, -R76.reuse ;  /* 0x0000001a3e3e7c23 */ /* 0x100fe2000800084c */
[----:B------:R-:W1:Y:S01]  /*60c0*/  MUFU.EX2 R25, R25 ;  /* 0x0000001900197308 */ /* 0x000e620000000800 */
[----:B--2---:R-:W-:Y:S01]  /*60d0*/  @!P3 FMUL R72, R72, R72 ;  /* 0x000000484848b220 */ /* 0x004fe20000400000 */
[----:B------:R-:W-:Y:S01]  /*60e0*/  FSETP.GEU.AND P3, PT, R29, -126, PT ;  /* 0xc2fc00001d00780b */ /* 0x000fe20003f6e000 */
[--C-:B------:R-:W-:Y:S01]  /*60f0*/  FFMA R83, R83, UR26, -R76.reuse ;  /* 0x0000001a53537c23 */ /* 0x100fe2000800084c */
[--C-:B------:R-:W-:Y:S01]  /*6100*/  FFMA R79, R79, UR26, -R76.reuse ;  /* 0x0000001a4f4f7c23 */ /* 0x100fe2000800084c */
[--C-:B------:R-:W-:Y:S01]  /*6110*/  FFMA R86, R86, UR26, -R76.reuse ;  /* 0x0000001a56567c23 */ /* 0x100fe2000800084c */
[----:B------:R-:W-:Y:S01]  /*6120*/  FFMA R87, R87, UR26, -R76 ;  /* 0x0000001a57577c23 */ /* 0x000fe2000800084c */
[----:B------:R-:W-:Y:S01]  /*6130*/  @!P6 FMUL R27, R27, 0.5 ;  /* 0x3f0000001b1be820 */ /* 0x000fe20000400000 */
[----:B------:R2:W4:Y:S01]  /*6140*/  MUFU.EX2 R30, R26 ;  /* 0x0000001a001e7308 */ /* 0x0005220000000800 */
[----:B---3--:R-:W-:Y:S01]  /*6150*/  @!P2 FMUL R81, R81, R81 ;  /* 0x000000515151a220 */ /* 0x008fe20000400000 */
[----:B------:R-:W-:Y:S01]  /*6160*/  FSETP.GEU.AND P2, PT, R31, -126, PT ;  /* 0xc2fc00001f00780b */ /* 0x000fe20003f4e000 */
[----:B------:R-:W-:Y:S01]  /*6170*/  FADD R56, R20, R77 ;  /* 0x0000004d14387221 */ /* 0x000fe20000000000 */
[----:B------:R-:W-:Y:S01]  /*6180*/  FMUL R129, R129, UR26 ;  /* 0x0000001a81817c20 */ /* 0x000fe20008400000 */
[----:B------:R-:W-:-:S02]  /*6190*/  F2FP.F16.F32.PACK_AB R24, R13, R24 ;  /* 0x000000180d18723e */ /* 0x000fc400000000ff */
[----:B------:R-:W-:Y:S01]  /*61a0*/  @!P3 FMUL R29, R29, 0.5 ;  /* 0x3f0000001d1db820 */ /* 0x000fe20000400000 */
[----:B------:R-:W3:Y:S01]  /*61b0*/  MUFU.EX2 R27, R27 ;  /* 0x0000001b001b7308 */ /* 0x000ee20000000800 */
[----:B--2---:R-:W-:Y:S01]  /*61c0*/  FFMA R26, R38, UR26, -R76 ;  /* 0x0000001a261a7c23 */ /* 0x004fe2000800084c */
[----:B-1----:R-:W-:Y:S01]  /*61d0*/  @!P4 FMUL R25, R25, R25 ;  /* 0x000000191919c220 */ /* 0x002fe20000400000 */
[----:B------:R-:W-:Y:S01]  /*61e0*/  FSETP.GEU.AND P4, PT, R35, -126, PT ;  /* 0xc2fc00002300780b */ /* 0x000fe20003f8e000 */
[----:B------:R-:W-:Y:S01]  /*61f0*/  FADD R56, R11, R56 ;  /* 0x000000380b387221 */ /* 0x000fe20000000000 */
[----:B------:R-:W-:Y:S02]  /*6200*/  FADD R11, R10, R65 ;  /* 0x000000410a0b7221 */ /* 0x000fe40000000000 */
[----:B------:R-:W-:Y:S01]  /*6210*/  @!P2 FMUL R31, R31, 0.5 ;  /* 0x3f0000001f1fa820 */ /* 0x000fe20000400000 */
[----:B------:R-:W1:Y:S01]  /*6220*/  MUFU.EX2 R29, R29 ;  /* 0x0000001d001d7308 */ /* 0x000e620000000800 */
[----:B----4-:R-:W-:Y:S01]  /*6230*/  @!P5 FMUL R30, R30, R30 ;  /* 0x0000001e1e1ed220 */ /* 0x010fe20000400000 */
[----:B------:R-:W-:-:S06]  /*6240*/  FSETP.GEU.AND P5, PT, R26, -126, PT ;  /* 0xc2fc00001a00780b */ /* 0x000fcc0003fae000 */
[----:B------:R-:W-:Y:S01]  /*6250*/  @!P4 FMUL R35, R35, 0.5 ;  /* 0x3f0000002323c820 */ /* 0x000fe20000400000 */
[----:B---3--:R-:W-:Y:S01]  /*6260*/  @!P6 FMUL R27, R27, R27 ;  /* 0x0000001b1b1be220 */ /* 0x008fe20000400000 */
[----:B------:R-:W-:Y:S01]  /*6270*/  FSETP.GEU.AND P6, PT, R39, -126, PT ;  /* 0xc2fc00002700780b */ /* 0x000fe20003fce000 */
[----:B------:R-:W2:Y:S04]  /*6280*/  MUFU.EX2 R34, R31 ;  /* 0x0000001f00227308 */ /* 0x000ea80000000800 */
[----:B------:R-:W-:Y:S01]  /*6290*/  @!P5 FMUL R26, R26, 0.5 ;  /* 0x3f0000001a1ad820 */ /* 0x000fe20000400000 */
[----:B-1----:R-:W-:Y:S01]  /*62a0*/  @!P3 FMUL R29, R29, R29 ;  /* 0x0000001d1d1db220 */ /* 0x002fe20000400000 */
[----:B------:R-:W-:Y:S02]  /*62b0*/  FSETP.GEU.AND P3, PT, R43, -126, PT ;  /* 0xc2fc00002b00780b */ /* 0x000fe40003f6e000 */
[----:B------:R-:W1:Y:S04]  /*62c0*/  MUFU.EX2 R38, R35 ;  /* 0x0000002300267308 */ /* 0x000e680000000800 */
[----:B------:R-:W-:-:S04]  /*62d0*/  @!P6 FMUL R39, R39, 0.5 ;  /* 0x3f0000002727e820 */ /* 0x000fc80000400000 */
[----:B------:R3:W4:Y:S01]  /*62e0*/  MUFU.EX2 R31, R26 ;  /* 0x0000001a001f7308 */ /* 0x0007220000000800 */
[----:B--2---:R-:W-:Y:S01]  /*62f0*/  @!P2 FMUL R34, R34, R34 ;  /* 0x000000222222a220 */ /* 0x004fe20000400000 */
[----:B------:R-:W-:Y:S01]  /*6300*/  FSETP.GEU.AND P2, PT, R57, -126, PT ;  /* 0xc2fc00003900780b */ /* 0x000fe20003f4e000 */
[----:B------:R-:W-:-:S05]  /*6310*/  @!P3 FMUL R43, R43, 0.5 ;  /* 0x3f0000002b2bb820 */ /* 0x000fca0000400000 */
[----:B------:R-:W2:Y:S01]  /*6320*/  MUFU.EX2 R42, R39 ;  /* 0x00000027002a7308 */ /* 0x000ea20000000800 */
[----:B---3--:R-:W-:Y:S01]  /*6330*/  FFMA R26, R50, UR26, -R76 ;  /* 0x0000001a321a7c23 */ /* 0x008fe2000800084c */
[----:B-1----:R-:W-:Y:S01]  /*6340*/  @!P4 FMUL R38, R38, R38 ;  /* 0x000000262626c220 */ /* 0x002fe20000400000 */
[----:B------:R-:W-:-:S04]  /*6350*/  FSETP.GEU.AND P4, PT, R80, -126, PT ;  /* 0xc2fc00005000780b */ /* 0x000fc80003f8e000 */
[----:B------:R-:W-:Y:S01]  /*6360*/  @!P2 FMUL R57, R57, 0.5 ;  /* 0x3f0000003939a820 */ /* 0x000fe20000400000 */
[----:B------:R1:W3:Y:S01]  /*6370*/  MUFU.EX2 R46, R43 ;  /* 0x0000002b002e7308 */ /* 0x0002e20000000800 */
[----:B----4-:R-:W-:Y:S01]  /*6380*/  @!P5 FMUL R31, R31, R31 ;  /* 0x0000001f1f1fd220 */ /* 0x010fe20000400000 */
[----:B------:R-:W-:-:S06]  /*6390*/  FSETP.GEU.AND P5, PT, R47, -126, PT ;  /* 0xc2fc00002f00780b */ /* 0x000fcc0003fae000 */
[----:B------:R-:W-:Y:S01]  /*63a0*/  @!P4 FMUL R80, R80, 0.5 ;  /* 0x3f0000005050c820 */ /* 0x000fe20000400000 */
[----:B--2---:R-:W-:Y:S01]  /*63b0*/  @!P6 FMUL R42, R42, R42 ;  /* 0x0000002a2a2ae220 */ /* 0x004fe20000400000 */
[----:B------:R-:W-:Y:S01]  /*63c0*/  FSETP.GEU.AND P6, PT, R26, -126, PT ;  /* 0xc2fc00001a00780b */ /* 0x000fe20003fce000 */
[----:B------:R-:W2:Y:S01]  /*63d0*/  MUFU.EX2 R35, R57 ;  /* 0x0000003900237308 */ /* 0x000ea20000000800 */
[----:B-1----:R-:W-:-:S03]  /*63e0*/  FFMA R43, R55, UR26, -R76 ;  /* 0x0000001a372b7c23 */ /* 0x002fc6000800084c */
[----:B------:R-:W-:Y:S01]  /*63f0*/  @!P5 FMUL R47, R47, 0.5 ;  /* 0x3f0000002f2fd820 */ /* 0x000fe20000400000 */
[----:B---3--:R-:W-:Y:S01]  /*6400*/  @!P3 FMUL R46, R46, R46 ;  /* 0x0000002e2e2eb220 */ /* 0x008fe20000400000 */
[----:B------:R-:W-:Y:S02]  /*6410*/  FSETP.GEU.AND P3, PT, R54, -126, PT ;  /* 0xc2fc00003600780b */ /* 0x000fe40003f6e000 */
[----:B------:R-:W1:Y:S04]  /*6420*/  MUFU.EX2 R39, R80 ;  /* 0x0000005000277308 */ /* 0x000e680000000800 */
[----:B------:R-:W-:-:S04]  /*6430*/  @!P6 FMUL R26, R26, 0.5 ;  /* 0x3f0000001a1ae820 */ /* 0x000fc80000400000 */
[----:B------:R3:W4:Y:S01]  /*6440*/  MUFU.EX2 R50, R47 ;  /* 0x0000002f00327308 */ /* 0x0007220000000800 */
[----:B--2---:R-:W-:Y:S01]  /*6450*/  @!P2 FMUL R35, R35, R35 ;  /* 0x000000232323a220 */ /* 0x004fe20000400000 */
[----:B------:R-:W-:Y:S01]  /*6460*/  FSETP.GEU.AND P2, PT, R51, -126, PT ;  /* 0xc2fc00003300780b */ /* 0x000fe20003f4e000 */
[----:B------:R-:W-:-:S05]  /*6470*/  @!P3 FMUL R54, R54, 0.5 ;  /* 0x3f0000003636b820 */ /* 0x000fca0000400000 */
[----:B------:R2:W5:Y:S01]  /*6480*/  MUFU.EX2 R57, R26 ;  /* 0x0000001a00397308 */ /* 0x0005620000000800 */
[----:B-1----:R-:W-:Y:S01]  /*6490*/  @!P4 FMUL R39, R39, R39 ;  /* 0x000000272727c220 */ /* 0x002fe20000400000 */
[----:B------:R-:W-:Y:S01]  /*64a0*/  FSETP.GEU.AND P4, PT, R43, -126, PT ;  /* 0xc2fc00002b00780b */ /* 0x000fe20003f8e000 */
[----:B---3--:R-:W-:-:S04]  /*64b0*/  FFMA R47, R67, UR26, -R76 ;  /* 0x0000001a432f7c23 */ /* 0x008fc8000800084c */
[----:B------:R-:W-:Y:S01]  /*64c0*/  @!P2 FMUL R51, R51, 0.5 ;  /* 0x3f0000003333a820 */ /* 0x000fe20000400000 */
[----:B------:R1:W3:Y:S01]  /*64d0*/  MUFU.EX2 R55, R54 ;  /* 0x0000003600377308 */ /* 0x0002e20000000800 */
[----:B----4-:R-:W-:Y:S01]  /*64e0*/  @!P5 FMUL R50, R50, R50 ;  /* 0x000000323232d220 */ /* 0x010fe20000400000 */
[----:B------:R-:W-:Y:S01]  /*64f0*/  FSETP.GEU.AND P5, PT, R58, -126, PT ;  /* 0xc2fc00003a00780b */ /* 0x000fe20003fae000 */
[----:B--2---:R-:W-:-:S04]  /*6500*/  FFMA R26, R63, UR26, -R76 ;  /* 0x0000001a3f1a7c23 */ /* 0x004fc8000800084c */
[----:B------:R-:W-:Y:S01]  /*6510*/  @!P4 FMUL R43, R43, 0.5 ;  /* 0x3f0000002b2bc820 */ /* 0x000fe20000400000 */
[----:B------:R2:W4:Y:S01]  /*6520*/  MUFU.EX2 R80, R51 ;  /* 0x0000003300507308 */ /* 0x0005220000000800 */
[----:B-----5:R-:W-:Y:S01]  /*6530*/  @!P6 FMUL R57, R57, R57 ;  /* 0x000000393939e220 */ /* 0x020fe20000400000 */
[----:B------:R-:W-:Y:S01]  /*6540*/  FSETP.GEU.AND P6, PT, R59, -126, PT ;  /* 0xc2fc00003b00780b */ /* 0x000fe20003fce000 */
[----:B-1----:R-:W-:-:S04]  /*6550*/  FFMA R54, R71, UR26, -R76 ;  /* 0x0000001a47367c23 */ /* 0x002fc8000800084c */
[----:B------:R-:W-:Y:S01]  /*6560*/  @!P5 FMUL R58, R58, 0.5 ;  /* 0x3f0000003a3ad820 */ /* 0x000fe20000400000 */
[----:B------:R1:W5:Y:S01]  /*6570*/  MUFU.EX2 R84, R43 ;  /* 0x0000002b00547308 */ /* 0x0003620000000800 */
[----:B---3--:R-:W-:Y:S01]  /*6580*/  @!P3 FMUL R55, R55, R55 ;  /* 0x000000373737b220 */ /* 0x008fe20000400000 */
[----:B------:R-:W-:Y:S01]  /*6590*/  FSETP.GEU.AND P3, PT, R26, -126, PT ;  /* 0xc2fc00001a00780b */ /* 0x000fe20003f6e000 */
[----:B--2---:R-:W-:-:S04]  /*65a0*/  FFMA R51, R70, UR26, -R76 ;  /* 0x0000001a46337c23 */ /* 0x004fc8000800084c */
[----:B------:R-:W-:Y:S01]  /*65b0*/  @!P6 FMUL R59, R59, 0.5 ;  /* 0x3f0000003b3be820 */ /* 0x000fe20000400000 */
[----:B------:R2:W3:Y:S01]  /*65c0*/  MUFU.EX2 R128, R58 ;  /* 0x0000003a00807308 */ /* 0x0004e20000000800 */
[----:B-1----:R-:W-:Y:S01]  /*65d0*/  FFMA R43, R66, UR26, -R76 ;  /* 0x0000001a422b7c23 */ /* 0x002fe2000800084c */
[----:B----4-:R-:W-:Y:S01]  /*65e0*/  @!P2 FMUL R80, R80, R80 ;  /* 0x000000505050a220 */ /* 0x010fe20000400000 */
[----:B------:R-:W-:-:S04]  /*65f0*/  FSETP.GEU.AND P2, PT, R62, -126, PT ;  /* 0xc2fc00003e00780b */ /* 0x000fc80003f4e000 */
[----:B------:R-:W-:Y:S01]  /*6600*/  @!P3 FMUL R26, R26, 0.5 ;  /* 0x3f0000001a1ab820 */ /* 0x000fe20000400000 */
[----:B------:R1:W4:Y:S01]  /*6610*/  MUFU.EX2 R63, R59 ;  /* 0x0000003b003f7308 */ /* 0x0003220000000800 */
[----:B-----5:R-:W-:Y:S01]  /*6620*/  @!P4 FMUL R84, R84, R84 ;  /* 0x000000545454c220 */ /* 0x020fe20000400000 */
[----:B------:R-:W-:Y:S01]  /*6630*/  FSETP.GEU.AND P4, PT, R43, -126, PT ;  /* 0xc2fc00002b00780b */ /* 0x000fe20003f8e000 */
[----:B--2---:R-:W-:-:S05]  /*6640*/  FFMA R58, R74, UR26, -R76 ;  /* 0x0000001a4a3a7c23 */ /* 0x004fca000800084c */
[----:B------:R2:W5:Y:S01]  /*6650*/  MUFU.EX2 R67, R26 ;  /* 0x0000001a00437308 */ /* 0x0005620000000800 */
[----:B---3--:R-:W-:Y:S01]  /*6660*/  @!P5 FMUL R128, R128, R128 ;  /* 0x000000808080d220 */ /* 0x008fe20000400000 */
[----:B------:R-:W-:Y:S01]  /*6670*/  FSETP.GEU.AND P5, PT, R47, -126, PT ;  /* 0xc2fc00002f00780b */ /* 0x000fe20003fae000 */
[----:B-1----:R-:W-:Y:S01]  /*6680*/  FFMA R59, R82, UR26, -R76 ;  /* 0x0000001a523b7c23 */ /* 0x002fe2000800084c */
[----:B------:R-:W-:-:S03]  /*6690*/  @!P2 FMUL R62, R62, 0.5 ;  /* 0x3f0000003e3ea820 */ /* 0x000fc60000400000 */
[----:B------:R-:W-:Y:S01]  /*66a0*/  @!P4 FMUL R43, R43, 0.5 ;  /* 0x3f0000002b2bc820 */ /* 0x000fe20000400000 */
[----:B------:R-:W1:Y:S01]  /*66b0*/  MUFU.EX2 R66, R62 ;  /* 0x0000003e00427308 */ /* 0x000e620000000800 */
[----:B----4-:R-:W-:Y:S01]  /*66c0*/  @!P6 FMUL R63, R63, R63 ;  /* 0x0000003f3f3fe220 */ /* 0x010fe20000400000 */
[----:B------:R-:W-:Y:S01]  /*66d0*/  FSETP.GEU.AND P6, PT, R51, -126, PT ;  /* 0xc2fc00003300780b */ /* 0x000fe20003fce000 */
[----:B--2---:R-:W-:-:S04]  /*66e0*/  FFMA R26, R75, UR26, -R76 ;  /* 0x0000001a4b1a7c23 */ /* 0x004fc8000800084c */
[----:B------:R-:W-:Y:S01]  /*66f0*/  @!P5 FMUL R47, R47, 0.5 ;  /* 0x3f0000002f2fd820 */ /* 0x000fe20000400000 */
[----:B------:R2:W3:Y:S01]  /*6700*/  MUFU.EX2 R70, R43 ;  /* 0x0000002b00467308 */ /* 0x0004e20000000800 */
[----:B-----5:R-:W-:Y:S01]  /*6710*/  @!P3 FMUL R67, R67, R67 ;  /* 0x000000434343b220 */ /* 0x020fe20000400000 */
[----:B------:R-:W-:-:S05]  /*6720*/  FSETP.GEU.AND P3, PT, R58, -126, PT ;  /* 0xc2fc00003a00780b */ /* 0x000fca0003f6e000 */
[----:B------:R-:W-:Y:S01]  /*6730*/  @!P6 FMUL R51, R51, 0.5 ;  /* 0x3f0000003333e820 */ /* 0x000fe20000400000 */
[----:B------:R-:W4:Y:S01]  /*6740*/  MUFU.EX2 R71, R47 ;  /* 0x0000002f00477308 */ /* 0x000f220000000800 */
[----:B--2---:R-:W-:Y:S01]  /*6750*/  FFMA R43, R78, UR26, -R76 ;  /* 0x0000001a4e2b7c23 */ /* 0x004fe2000800084c */
[----:B-1----:R-:W-:Y:S01]  /*6760*/  @!P2 FMUL R66, R66, R66 ;  /* 0x000000424242a220 */ /* 0x002fe20000400000 */
[----:B------:R-:W-:-:S04]  /*6770*/  FSETP.GEU.AND P2, PT, R54, -126, PT ;  /* 0xc2fc00003600780b */ /* 0x000fc80003f4e000 */
[----:B------:R-:W-:Y:S01]  /*6780*/  @!P3 FMUL R58, R58, 0.5 ;  /* 0x3f0000003a3ab820 */ /* 0x000fe20000400000 */
[----:B------:R-:W1:Y:S01]  /*6790*/  MUFU.EX2 R74, R51 ;  /* 0x00000033004a7308 */ /* 0x000e620000000800 */
[----:B---3--:R-:W-:Y:S01]  /*67a0*/  @!P4 FMUL R70, R70, R70 ;  /* 0x000000464646c220 */ /* 0x008fe20000400000 */
[----:B------:R-:W-:-:S06]  /*67b0*/  FSETP.GEU.AND P4, PT, R26, -126, PT ;  /* 0xc2fc00001a00780b */ /* 0x000fcc0003f8e000 */
[----:B------:R-:W2:Y:S01]  /*67c0*/  MUFU.EX2 R78, R58 ;  /* 0x0000003a004e7308 */ /* 0x000ea20000000800 */
[----:B----4-:R-:W-:Y:S01]  /*67d0*/  @!P5 FMUL R71, R71, R71 ;  /* 0x000000474747d220 */ /* 0x010fe20000400000 */
[----:B------:R-:W-:Y:S01]  /*67e0*/  FSETP.GEU.AND P5, PT, R43, -126, PT ;  /* 0xc2fc00002b00780b */ /* 0x000fe20003fae000 */
[----:B------:R-:W-:-:S04]  /*67f0*/  @!P2 FMUL R54, R54, 0.5 ;  /* 0x3f0000003636a820 */ /* 0x000fc80000400000 */
[----:B------:R-:W-:Y:S01]  /*6800*/  @!P4 FMUL R26, R26, 0.5 ;  /* 0x3f0000001a1ac820 */ /* 0x000fe20000400000 */
[----:B------:R3:W4:Y:S01]  /*6810*/  MUFU.EX2 R75, R54 ;  /* 0x00000036004b7308 */ /* 0x0007220000000800 */
[----:B-1----:R-:W-:Y:S01]  /*6820*/  @!P6 FMUL R74, R74, R74 ;  /* 0x0000004a4a4ae220 */ /* 0x002fe20000400000 */
[----:B------:R-:W-:-:S05]  /*6830*/  FSETP.GEU.AND P6, PT, R59, -126, PT ;  /* 0xc2fc00003b00780b */ /* 0x000fca0003fce000 */
[----:B------:R-:W-:Y:S01]  /*6840*/  @!P5 FMUL R43, R43, 0.5 ;  /* 0x3f0000002b2bd820 */ /* 0x000fe20000400000 */
[----:B------:R1:W5:Y:S01]  /*6850*/  MUFU.EX2 R85, R26 ;  /* 0x0000001a00557308 */ /* 0x0003620000000800 */
[----:B--2---:R-:W-:Y:S01]  /*6860*/  @!P3 FMUL R78, R78, R78 ;  /* 0x0000004e4e4eb220 */ /* 0x004fe20000400000 */
[----:B------:R-:W-:Y:S01]  /*6870*/  FSETP.GEU.AND P3, PT, R83, -126, PT ;  /* 0xc2fc00005300780b */ /* 0x000fe20003f6e000 */
[----:B---3--:R-:W-:Y:S01]  /*6880*/  FADD R54, R33, R60 ;  /* 0x0000003c21367221 */ /* 0x008fe20000000000 */
[----:B------:R-:W-:Y:S01]  /*6890*/  F2FP.F16.F32.PACK_AB R60, R60, R69 ;  /* 0x000000453c3c723e */ /* 0x000fe200000000ff */
[----:B------:R-:W-:Y:S02]  /*68a0*/  FADD R130, R35, R78 ;  /* 0x0000004e23827221 */ /* 0x000fe40000000000 */
[----:B------:R-:W-:Y:S01]  /*68b0*/  @!P6 FMUL R59, R59, 0.5 ;  /* 0x3f0000003b3be820 */ /* 0x000fe20000400000 */
[----:B------:R2:W3:Y:S01]  /*68c0*/  MUFU.EX2 R82, R43 ;  /* 0x0000002b00527308 */ /* 0x0004e20000000800 */
[----:B-1----:R-:W-:Y:S01]  /*68d0*/  FADD R26, R32, R69 ;  /* 0x00000045201a7221 */ /* 0x002fe20000000000 */
[----:B----4-:R-:W-:Y:S01]  /*68e0*/  @!P2 FMUL R75, R75, R75 ;  /* 0x0000004b4b4ba220 */ /* 0x010fe20000400000 */
[----:B------:R-:W-:-:S02]  /*68f0*/  FSETP.GEU.AND P2, PT, R129, -126, PT ;  /* 0xc2fc00008100780b */ /* 0x000fc40003f4e000 */
[----:B------:R-:W-:Y:S01]  /*6900*/  FADD R47, R9, R26 ;  /* 0x0000001a092f7221 */ /* 0x000fe20000000000 */
[----:B------:R-:W-:Y:S01]  /*6910*/  FADD R9, R13, R40 ;  /* 0x000000280d097221 */ /* 0x000fe20000000000 */
[----:B------:R-:W-:Y:S01]  /*6920*/  @!P3 FMUL R83, R83, 0.5 ;  /* 0x3f0000005353b820 */ /* 0x000fe20000400000 */
[----:B------:R-:W1:Y:S01]  /*6930*/  MUFU.EX2 R76, R59 ;  /* 0x0000003b004c7308 */ /* 0x000e620000000800 */
[----:B-----5:R-:W-:Y:S01]  /*6940*/  @!P4 FMUL R85, R85, R85 ;  /* 0x000000555555c220 */ /* 0x020fe20000400000 */
[----:B------:R-:W-:Y:S01]  /*6950*/  FSETP.GEU.AND P4, PT, R79, -126, PT ;  /* 0xc2fc00004f00780b */ /* 0x000fe20003f8e000 */
[----:B------:R-:W-:Y:S01]  /*6960*/  FADD R26, R21, R48 ;  /* 0x00000030151a7221 */ /* 0x000fe20000000000 */
[----:B--2---:R-:W-:Y:S01]  /*6970*/  FADD R43, R41, R68 ;  /* 0x00000044292b7221 */ /* 0x004fe20000000000 */
[----:B------:R-:W-:Y:S01]  /*6980*/  FADD R51, R9, R54 ;  /* 0x0000003609337221 */ /* 0x000fe20000000000 */
[----:B------:R-:W-:Y:S01]  /*6990*/  FADD R9, R8, R53 ;  /* 0x0000003508097221 */ /* 0x000fe20000000000 */
[----:B------:R-:W-:Y:S01]  /*69a0*/  FADD R54, R36, R81 ;  /* 0x0000005124367221 */ /* 0x000fe20000000000 */
[----:B------:R-:W2:Y:S01]  /*69b0*/  MUFU.EX2 R83, R83 ;  /* 0x0000005300537308 */ /* 0x000ea20000000800 */
[----:B---3--:R-:W-:Y:S01]  /*69c0*/  @!P5 FMUL R82, R82, R82 ;  /* 0x000000525252d220 */ /* 0x008fe20000400000 */
[----:B------:R-:W-:Y:S01]  /*69d0*/  FSETP.GEU.AND P5, PT, R86, -126, PT ;  /* 0xc2fc00005600780b */ /* 0x000fe20003fae000 */
[----:B------:R-:W-:Y:S01]  /*69e0*/  FADD R58, R26, R43 ;  /* 0x0000002b1a3a7221 */ /* 0x000fe20000000000 */
[----:B------:R-:W-:Y:S01]  /*69f0*/  FADD R26, R14, R73 ;  /* 0x000000490e1a7221 */ /* 0x000fe20000000000 */
[----:B------:R-:W-:Y:S01]  /*6a00*/  FADD R62, R11, R54 ;  /* 0x000000360b3e7221 */ /* 0x000fe20000000000 */
[----:B------:R-:W-:Y:S01]  /*6a10*/  FADD R11, R23, R52 ;  /* 0x00000034170b7221 */ /* 0x000fe20000000000 */
[----:B------:R-:W-:Y:S01]  /*6a20*/  @!P4 FMUL R79, R79, 0.5 ;  /* 0x3f0000004f4fc820 */ /* 0x000fe20000400000 */
[----:B------:R-:W-:Y:S01]  /*6a30*/  FADD R43, R9, R26 ;  /* 0x0000001a092b7221 */ /* 0x000fe20000000000 */
[----:B-1----:R-:W-:Y:S01]  /*6a40*/  @!P6 FMUL R76, R76, R76 ;  /* 0x0000004c4c4ce220 */ /* 0x002fe20000400000 */
[----:B------:R-:W-:Y:S01]  /*6a50*/  FSETP.GEU.AND P6, PT, R87, -126, PT ;  /* 0xc2fc00005700780b */ /* 0x000fe20003fce000 */
[----:B------:R-:W-:Y:S01]  /*6a60*/  FADD R9, R15, R44 ;  /* 0x0000002c0f097221 */ /* 0x000fe20000000000 */
[----:B------:R-:W-:Y:S01]  /*6a70*/  FADD R26, R37, R64 ;  /* 0x00000040251a7221 */ /* 0x000fe20000000000 */
[----:B------:R-:W1:Y:S01]  /*6a80*/  MUFU.EX2 R79, R79 ;  /* 0x0000004f004f7308 */ /* 0x000e620000000800 */
[----:B------:R-:W-:Y:S01]  /*6a90*/  FADD R54, R45, R72 ;  /* 0x000000482d367221 */ /* 0x000fe20000000000 */
[----:B------:R-:W-:Y:S01]  /*6aa0*/  @!P5 FMUL R86, R86, 0.5 ;  /* 0x3f0000005656d820 */ /* 0x000fe20000400000 */
[----:B------:R-:W-:Y:S01]  /*6ab0*/  FADD R9, R9, R26 ;  /* 0x0000001a09097221 */ /* 0x000fe20000000000 */
[----:B--2---:R-:W-:Y:S01]  /*6ac0*/  @!P3 FMUL R83, R83, R83 ;  /* 0x000000535353b220 */ /* 0x004fe20000400000 */
[----:B------:R-:W-:Y:S01]  /*6ad0*/  FSETP.GEU.AND P3, PT, R12, -126, PT ;  /* 0xc2fc00000c00780b */ /* 0x000fe20003f6e000 */
[----:B------:R-:W-:Y:S01]  /*6ae0*/  FADD R54, R11, R54 ;  /* 0x000000360b367221 */ /* 0x000fe20000000000 */
[----:B------:R-:W-:Y:S01]  /*6af0*/  FADD R11, R25, R128 ;  /* 0x00000080190b7221 */ /* 0x000fe20000000000 */
[----:B------:R-:W2:Y:S01]  /*6b00*/  MUFU.EX2 R86, R86 ;  /* 0x0000005600567308 */ /* 0x000ea20000000800 */
[----:B------:R-:W-:Y:S01]  /*6b10*/  FADD R59, R29, R70 ;  /* 0x000000461d3b7221 */ /* 0x000fe20000000000 */
[----:B------:R-:W-:Y:S01]  /*6b20*/  @!P6 FMUL R87, R87, 0.5 ;  /* 0x3f0000005757e820 */ /* 0x000fe20000400000 */
[----:B------:R-:W-:Y:S01]  /*6b30*/  FADD R132, R57, R76 ;  /* 0x0000004c39847221 */ /* 0x000fe20000000000 */
[----:B------:R-:W-:Y:S01]  /*6b40*/  FADD R26, R30, R63 ;  /* 0x0000003f1e1a7221 */ /* 0x000fe20000000000 */
[----:B------:R-:W-:Y:S01]  /*6b50*/  FADD R131, R46, R85 ;  /* 0x000000552e837221 */ /* 0x000fe20000000000 */
[----:B------:R-:W-:Y:S01]  /*6b60*/  @!P2 FMUL R129, R129, 0.5 ;  /* 0x3f0000008181a820 */ /* 0x000fe20000400000 */
[----:B------:R-:W-:Y:S01]  /*6b70*/  FADD R133, R11, R130 ;  /* 0x000000820b857221 */ /* 0x000fe20000000000 */
[----:B------:R-:W3:Y:S01]  /*6b80*/  MUFU.EX2 R87, R87 ;  /* 0x0000005700577308 */ /* 0x000ee20000000800 */
[----:B------:R-:W-:Y:S01]  /*6b90*/  FADD R136, R59, R132 ;  /* 0x000000843b887221 */ /* 0x000fe20000000000 */
[----:B------:R-:W-:Y:S01]  /*6ba0*/  FADD R134, R26, R131 ;  /* 0x000000831a867221 */ /* 0x000fe20000000000 */
[----:B------:R-:W-:Y:S01]  /*6bb0*/  @!P3 FMUL R12, R12, 0.5 ;  /* 0x3f0000000c0cb820 */ /* 0x000fe20000400000 */
[----:B------:R-:W-:Y:S01]  /*6bc0*/  FADD R26, R38, R71 ;  /* 0x00000047261a7221 */ /* 0x000fe20000000000 */
[----:B------:R-:W-:Y:S01]  /*6bd0*/  FADD R59, R80, R83 ;  /* 0x00000053503b7221 */ /* 0x000fe20000000000 */
[----:B------:R-:W-:Y:S01]  /*6be0*/  FADD R11, R27, R66 ;  /* 0x000000421b0b7221 */ /* 0x000fe20000000000 */
[----:B------:R-:W-:Y:S01]  /*6bf0*/  FADD R130, R39, R82 ;  /* 0x0000005227827221 */ /* 0x000fe20000000000 */
[----:B-1----:R-:W-:Y:S01]  /*6c00*/  @!P4 FMUL R79, R79, R79 ;  /* 0x0000004f4f4fc220 */ /* 0x002fe20000400000 */
[----:B--2---:R-:W-:Y:S01]  /*6c10*/  @!P5 FMUL R86, R86, R86 ;  /* 0x000000565656d220 */ /* 0x004fe20000400000 */
[----:B------:R-:W-:Y:S01]  /*6c20*/  FADD R137, R26, R59 ;  /* 0x0000003b1a897221 */ /* 0x000fe20000000000 */
[----:B------:R-:W-:Y:S01]  /*6c30*/  FADD R135, R11, R130 ;  /* 0x000000820b877221 */ /* 0x000fe20000000000 */
[----:B------:R-:W1:Y:S01]  /*6c40*/  MUFU.EX2 R129, R129 ;  /* 0x0000008100817308 */ /* 0x000e620000000800 */
[----:B------:R-:W-:Y:S01]  /*6c50*/  FADD R26, R31, R74 ;  /* 0x0000004a1f1a7221 */ /* 0x000fe20000000000 */
[----:B------:R-:W-:Y:S01]  /*6c60*/  FADD R131, R55, R86 ;  /* 0x0000005637837221 */ /* 0x000fe20000000000 */
[----:B------:R-:W-:Y:S01]  /*6c70*/  FADD R11, R34, R67 ;  /* 0x00000043220b7221 */ /* 0x000fe20000000000 */
[----:B------:R-:W-:Y:S01]  /*6c80*/  FADD R130, R50, R79 ;  /* 0x0000004f32827221 */ /* 0x000fe20000000000 */
[----:B---3--:R-:W-:Y:S01]  /*6c90*/  @!P6 FMUL R87, R87, R87 ;  /* 0x000000575757e220 */ /* 0x008fe20000400000 */
[----:B------:R-:W-:Y:S01]  /*6ca0*/  FADD R59, R42, R75 ;  /* 0x0000004b2a3b7221 */ /* 0x000fe20000000000 */
[----:B------:R-:W-:Y:S01]  /*6cb0*/  FADD R26, R26, R131 ;  /* 0x000000831a1a7221 */ /* 0x000fe20000000000 */
[----:B------:R-:W2:Y:S01]  /*6cc0*/  MUFU.EX2 R12, R12 ;  /* 0x0000000c000c7308 */ /* 0x000ea20000000800 */
[----:B------:R-:W-:Y:S01]  /*6cd0*/  FADD R132, R84, R87 ;  /* 0x0000005754847221 */ /* 0x000fe20000000000 */
        /* <DEDUP_REMOVED lines=14> */
[----:B------:R-:W-:Y:S01]  /*6dc0*/  SHF.L.U32 R9, R18, 0x1f, RZ ;  /* 0x0000001f12097819 */ /* 0x000fe200000006ff */
[----:B------:R-:W-:Y:S01]  /*6dd0*/  FADD R26, R26, R11 ;  /* 0x0000000b1a1a7221 */ /* 0x000fe20000000000 */
[----:B-1----:R-:W-:Y:S01]  /*6de0*/  @!P2 FMUL R129, R129, R129 ;  /* 0x000000818181a220 */ /* 0x002fe20000400000 */
[----:B------:R-:W-:Y:S01]  /*6df0*/  FADD R47, R47, R54 ;  /* 0x000000362f2f7221 */ /* 0x000fe20000000000 */
[----:B--2---:R-:W-:Y:S01]  /*6e00*/  @!P3 FMUL R12, R12, R12 ;  /* 0x0000000c0c0cb220 */ /* 0x004fe20000400000 */
[----:B------:R1:W2:Y:S01]  /*6e10*/  SYNCS.PHASECHK.TRANS64.TRYWAIT P2, [UR6+0x20200], R9 ;  /* 0x02020009ff0075a7 */ /* 0x0002a20008040146 */
[----:B------:R-:W-:Y:S01]  /*6e20*/  F2FP.F16.F32.PACK_AB R32, R33, R32 ;  /* 0x000000202120723e */ /* 0x000fe200000000ff */
[----:B------:R-:W-:Y:S01]  /*6e30*/  FFMA R0, R129, R0, R26 ;  /* 0x0000000081007223 */ /* 0x000fe2000000001a */
[----:B------:R-:W-:Y:S01]  /*6e40*/  F2FP.F16.F32.PACK_AB R33, R46, R35 ;  /* 0x000000232e21723e */ /* 0x000fe200000000ff */
[----:B------:R-:W-:Y:S01]  /*6e50*/  FFMA R3, R12, R3, R47 ;  /* 0x000000030c037223 */ /* 0x000fe2000000002f */
[----:B------:R-:W-:Y:S01]  /*6e60*/  F2FP.F16.F32.PACK_AB R56, R41, R20 ;  /* 0x000000142938723e */ /* 0x000fe200000000ff */
[-C--:B------:R-:W-:Y:S01]  /*6e70*/  FMUL R120, R120, R12.reuse ;  /* 0x0000000c78787220 */ /* 0x080fe20000400000 */
        /* <DEDUP_REMOVED lines=9> */
[----:B------:R-:W-:Y:S01]  /*6f10*/  FMUL R113, R113, R12 ;  /* 0x0000000c71717220 */ /* 0x000fe20000400000 */
[----:B------:R-:W-:Y:S01]  /*6f20*/  F2FP.F16.F32.PACK_AB R41, R63, R128 ;  /* 0x000000803f29723e */ /* 0x000fe200000000ff */
[-C--:B------:R-:W-:Y:S01]  /*6f30*/  FMUL R116, R116, R12.reuse ;  /* 0x0000000c74747220 */ /* 0x080fe20000400000 */
[----:B------:R-:W-:Y:S01]  /*6f40*/  F2FP.F16.F32.PACK_AB R48, R48, R61 ;  /* 0x0000003d3030723e */ /* 0x000fe200000000ff */
[----:B------:R-:W-:Y:S01]  /*6f50*/  FMUL R117, R117, R12 ;  /* 0x0000000c75757220 */ /* 0x000fe20000400000 */
[----:B------:R-:W-:Y:S01]  /*6f60*/  F2FP.F16.F32.PACK_AB R49, R71, R70 ;  /* 0x000000464731723e */ /* 0x000fe200000000ff */
[-C--:B------:R-:W-:Y:S01]  /*6f70*/  FMUL R104, R104, R12.reuse ;  /* 0x0000000c68687220 */ /* 0x080fe20000400000 */
        /* <DEDUP_REMOVED lines=47> */
[----:B------:R-:W-:Y:S01]  /*7270*/  F2FP.F16.F32.PACK_AB R70, R72, R81 ;  /* 0x000000514846723e */ /* 0x000fe200000000ff */
[----:B-12---:R-:W-:Y:S06]  /*7280*/  @!P0 BRA `(.L_x_29) ;  /* 0x0000000000048947 */ /* 0x006fec0003800000 */
[----:B------:R-:W-:Y:S01]  /*7290*/  BPT.TRAP 0x1 ;  /* 0x000000040000795c */ /* 0x000fe20000300000 */
.L_x_29:
[----:B------:R-:W-:Y:S05]  /*72a0*/  @P2 BRA `(.L_x_30) ;  /* 0x0000000000082947 */ /* 0x000fea0003800000 */
[----:B------:R-:W1:Y:S02]  /*72b0*/  SYNCS.PHASECHK.TRANS64.TRYWAIT P2, [UR6+0x20200], R9 ;  /* 0x02020009ff0075a7 */ /* 0x000e640008040146 */
[----:B-1----:R-:W-:Y:S05]  /*72c0*/  @!P2 BRA `(.L_x_31) ;  /* 0x0000008c000ca947 */ /* 0x002fea0003800000 */
.L_x_30:
        /* <DEDUP_REMOVED lines=8> */
[----:B------:R-:W-:Y:S01]  /*7350*/  HGMMA.64x16x16.F32 R120, R24, gdesc[UR4].tnspB, R120, gsb0 ;  /* 0x4020000418787df0 */ /* 0x000fe20008000878 */
[----:B------:R-:W-:Y:S01]  /*7360*/  UMOV UR6, UR14 ;  /* 0x0000000e00067c82 */ /* 0x000fe20008000000 */
[----:B------:R-:W-:Y:S01]  /*7370*/  UMOV UR7, 0xc0000010 ;  /* 0xc000001000077882 */ /* 0x000fe20000000000 */
[----:B------:R-:W-:-:S02]  /*7380*/  UIADD3 UR19, UR11, 0x400, URZ ;  /* 0x000004000b137890 */ /* 0x000fc4000fffe03f */
        /* <DEDUP_REMOVED lines=224> */
.L_x_32:
[----:B------:R-:W-:-:S04]  /*8190*/  ULEA UR6, UR25, UR36, 0x3 ;  /* 0x0000002419067291 */ /* 0x000fc8000f8e183f */
[----:B------:R-:W-:-:S04]  /*81a0*/  UIADD3 UR6, UR6, 0x20228, URZ ;  /* 0x0002022806067890 */ /* 0x000fc8000fffe03f */
[----:B------:R-:W-:-:S09]  /*81b0*/  UPRMT UR6, URZ, 0x654, UR6 ;  /* 0x000006543f067896 */ /* 0x000fd20008000006 */
[----:B------:R-:W-:Y:S01]  /*81c0*/  SYNCS.ARRIVE.TRANS64.RED.A1T0 RZ, [UR6], RZ ;  /* 0x000000ffffff79a7 */ /* 0x000fe20008100406 */
[----:B------:R-:W-:Y:S05]  /*81d0*/  @P1 BRA `(.L_x_33) ;  /* 0x0000000000041947 */ /* 0x000fea0003800000 */
[----:B------:R-:W-:Y:S01]  /*81e0*/  BPT.TRAP 0x1 ;  /* 0x000000040000795c */ /* 0x000fe20000300000 */
.L_x_33:
[----:B------:R-:W-:-:S04]  /*81f0*/  UIADD3 UR25, UR25, 0x1, URZ ;  /* 0x0000000119197890 */ /* 0x000fc8000fffe03f */
[----:B------:R-:W-:-:S04]  /*8200*/  UISETP.NE.AND UP0, UPT, UR25, 0x5, UPT ;  /* 0x000000051900788c */ /* 0x000fc8000bf05270 */
[----:B------:R-:W-:Y:S01]  /*8210*/  USEL UR25, UR25, URZ, UP0 ;  /* 0x0000003f19197287 */ /* 0x000fe20008000000 */
[----:B------:R-:W-:Y:S11]  /*8220*/  @!P0 BRA `(.L_x_34) ;  /* 0x0000000000048947 */ /* 0x000ff60003800000 */
[----:B------:R-:W-:Y:S01]  /*8230*/  BPT.TRAP 0x1 ;  /* 0x000000040000795c */ /* 0x000fe20000300000 */
.L_x_34:
[----:B------:R-:W-:-:S04]  /*8240*/  ULEA UR6, UR25, UR36, 0x3 ;  /* 0x0000002419067291 */ /* 0x000fc8000f8e183f */
[----:B------:R-:W-:-:S04]  /*8250*/  UIADD3 UR6, UR6, 0x20228, URZ ;  /* 0x0002022806067890 */ /* 0x000fc8000fffe03f */
[----:B------:R-:W-:-:S09]  /*8260*/  UPRMT UR6, URZ, 0x654, UR6 ;  /* 0x000006543f067896 */ /* 0x000fd20008000006 */
[----:B------:R-:W-:Y:S01]  /*8270*/  SYNCS.ARRIVE.TRANS64.RED.A1T0 RZ, [UR6], RZ ;  /* 0x000000ffffff79a7 */ /* 0x000fe20008100406 */
[----:B------:R-:W-:Y:S05]  /*8280*/  @P1 BRA `(.L_x_35) ;  /* 0x0000000000041947 */ /* 0x000fea0003800000 */
[----:B------:R-:W-:Y:S01]  /*8290*/  BPT.TRAP 0x1 ;  /* 0x000000040000795c */ /* 0x000fe20000300000 */
.L_x_35:
[----:B------:R-:W-:Y:S01]  /*82a0*/  UIADD3 UR10, UR10, 0x1, URZ ;  /* 0x000000010a0a7890 */ /* 0x000fe2000fffe03f */
[C---:B------:R-:W-:Y:S01]  /*82b0*/  ISETP.GT.AND P2, PT, R7.reuse, 0x2, PT ;  /* 0x000000020700780c */ /* 0x040fe20003f44270 */
[----:B------:R-:W-:Y:S01]  /*82c0*/  UIADD3 UR25, UR25, 0x1, URZ ;  /* 0x0000000119197890 */ /* 0x000fe2000fffe03f */
[----:B------:R-:W-:Y:S01]  /*82d0*/  IADD3 R7, R7, -0x1, RZ ;  /* 0xffffffff07077810 */ /* 0x000fe20007ffe0ff */
[----:B------:R-:W-:Y:S01]  /*82e0*/  UISETP.NE.AND UP1, UPT, UR10, 0x5, UPT ;  /* 0x000000050a00788c */ /* 0x000fe2000bf25270 */
[----:B------:R-:W-:Y:S01]  /*82f0*/  VIADD R5, R5, 0x80 ;  /* 0x0000008005057836 */ /* 0x000fe20000000000 */
[----:B------:R-:W-:Y:S01]  /*8300*/  UISETP.NE.AND UP0, UPT, UR25, 0x5, UPT ;  /* 0x000000051900788c */ /* 0x000fe2000bf05270 */
[----:B------:R-:W-:Y:S01]  /*8310*/  MOV R11, R4 ;  /* 0x00000004000b7202 */ /* 0x000fe20000000f00 */
[----:B------:R-:W-:Y:S01]  /*8320*/  USEL UR6, URZ, 0x1, UP1 ;  /* 0x000000013f067887 */ /* 0x000fe20008800000 */
[----:B-1----:R-:W-:Y:S01]  /*8330*/  IMAD.MOV.U32 R9, RZ, RZ, R6 ;  /* 0x000000ffff097224 */ /* 0x002fe200078e0006 */
[----:B------:R-:W-:-:S02]  /*8340*/  USEL UR25, UR25, URZ, UP0 ;  /* 0x0000003f19197287 */ /* 0x000fc40008000000 */
[----:B------:R-:W-:Y:S02]  /*8350*/  USEL UR53, UR10, URZ, UP1 ;  /* 0x0000003f0a357287 */ /* 0x000fe40008800000 */
[----:B------:R-:W-:Y:S01]  /*8360*/  LOP3.LUT R18, R18, UR6, RZ, 0x3c, !PT ;  /* 0x0000000612127c12 */ /* 0x000fe2000f8e3cff */
[----:B------:R-:W-:Y:S09]  /*8370*/  @P2 BRA `(.L_x_36) ;  /* 0xffffffc800982947 */ /* 0x000ff2000383ffff */
.L_x_25:
[----:B------:R-:W-:-:S13]  /*8380*/  ISETP.GE.AND P2, PT, R7, 0x1, PT ;  /* 0x000000010700780c */ /* 0x000fda0003f46270 */
[----:B------:R-:W-:Y:S05]  /*8390*/  @!P2 BRA `(.L_x_37) ;  /* 0x0000003c00a4a947 */ /* 0x000fea0003800000 */
[----:B------:R-:W-:Y:S01]  /*83a0*/  MOV R9, R4 ;  /* 0x0000000400097202 */ /* 0x000fe20000000f00 */
[----:B------:R-:W-:Y:S01]  /*83b0*/  IMAD.MOV.U32 R8, RZ, RZ, R6 ;  /* 0x000000ffff087224 */ /* 0x000fe200078e0006 */
[----:B------:R-:W-:Y:S01]  /*83c0*/  ULDC UR27, c[0x0][0x28c] ;  /* 0x0000a300001b7ab9 */ /* 0x000fe20000000800 */
[----:B------:R-:W-:-:S05]  /*83d0*/  ULDC UR26, c[0x0][0x604] ;  /* 0x00018100001a7ab9 */ /* 0x000fca0000000800 */
.L_x_48:
[----:B------:R-:W-:Y:S05]  /*83e0*/  @!P0 BRA `(.L_x_38) ;  /* 0x0000000000048947 */ /* 0x000fea0003800000 */
[----:B------:R-:W-:Y:S01]  /*83f0*/  BPT.TRAP 0x1 ;  /* 0x000000040000795c */ /* 0x000fe20000300000 */
.L_x_38:
[----:B------:R-:W-:Y:S01]  /*8400*/  ULEA UR6, UR53, UR36, 0x3 ;  /* 0x0000002435067291 */ /* 0x000fe2000f8e183f */
[----:B------:R-:W-:-:S08]  /*8410*/  SHF.L.U32 R4, R18, 0x1f, RZ ;  /* 0x0000001f12047819 */ /* 0x000fd000000006ff */
[----:B------:R-:W1:Y:S02]  /*8420*/  SYNCS.PHASECHK.TRANS64.TRYWAIT P2, [UR6+0x20200], R4 ;  /* 0x02020004ff0075a7 */ /* 0x000e640008040146 */
[----:B-1----:R-:W-:Y:S05]  /*8430*/  @!P2 BRA `(.L_x_39) ;  /* 0x0000007800c8a947 */ /* 0x002fea0003800000 */
.L_x_132:
        /* <DEDUP_REMOVED lines=32> */
.L_x_40:
[C---:B-1----:R-:W-:Y:S01]  /*8640*/  IADD3 R4, R5.reuse, 0x1, RZ ;  /* 0x0000000105047810 */ /* 0x042fe20007ffe0ff */
[C---:B------:R-:W-:Y:S01]  /*8650*/  VIADD R6, R5.reuse, 0x8 ;  /* 0x0000000805067836 */ /* 0x040fe20000000000 */
[C---:B------:R-:W-:Y:S01]  /*8660*/  IADD3 R10, R5.reuse, 0x9, RZ ;  /* 0x00000009050a7810 */ /* 0x040fe20007ffe0ff */
[C---:B------:R-:W-:Y:S01]  /*8670*/  VIADD R128, R5.reuse, 0x78 ;  /* 0x0000007805807836 */ /* 0x040fe20000000000 */
[----:B------:R-:W-:Y:S01]  /*8680*/  ISETP.GE.AND P3, PT, R4, UR27, PT ;  /* 0x0000001b04007c0c */ /* 0x000fe2000bf66270 */
[C---:B------:R-:W-:Y:S01]  /*8690*/  VIADD R4, R5.reuse, 0x10 ;  /* 0x0000001005047836 */ /* 0x040fe20000000000 */
[----:B------:R-:W-:Y:S01]  /*86a0*/  ISETP.GE.AND P4, PT, R5, UR27, PT ;  /* 0x0000001b05007c0c */ /* 0x000fe2000bf86270 */
[----:B------:R-:W-:Y:S01]  /*86b0*/  ULEA UR6, UR10, UR36, 0x3 ;  /* 0x000000240a067291 */ /* 0x000fe2000f8e183f */
[----:B------:R-:W-:Y:S02]  /*86c0*/  FSEL R25, R25, -INF , !P3 ;  /* 0xff80000019197808 */ /* 0x000fe40005800000 */
[----:B------:R-:W-:Y:S01]  /*86d0*/  ISETP.GE.AND P6, PT, R4, UR27, PT ;  /* 0x0000001b04007c0c */ /* 0x000fe2000bfc6270 */
[----:B------:R-:W-:Y:S01]  /*86e0*/  VIADD R4, R5, 0x18 ;  /* 0x0000001805047836 */ /* 0x000fe20000000000 */
[----:B------:R-:W-:-:S02]  /*86f0*/  FSEL R27, R27, -INF , !P3 ;  /* 0xff8000001b1b7808 */ /* 0x000fc40005800000 */
[----:B------:R-:W-:Y:S02]  /*8700*/  ISETP.GE.AND P2, PT, R6, UR27, PT ;  /* 0x0000001b06007c0c */ /* 0x000fe4000bf46270 */
[----:B------:R-:W-:Y:S01]  /*8710*/  ISETP.GE.AND P3, PT, R4, UR27, PT ;  /* 0x0000001b04007c0c */ /* 0x000fe2000bf66270 */
[C---:B------:R-:W-:Y:S01]  /*8720*/  VIADD R4, R5.reuse, 0x20 ;  /* 0x0000002005047836 */ /* 0x040fe20000000000 */
[----:B------:R-:W-:Y:S02]  /*8730*/  ISETP.GE.AND P5, PT, R10, UR27, PT ;  /* 0x0000001b0a007c0c */ /* 0x000fe4000bfa6270 */
[C---:B------:R-:W-:Y:S02]  /*8740*/  IADD3 R6, R5.reuse, 0x11, RZ ;  /* 0x0000001105067810 */ /* 0x040fe40007ffe0ff */
[----:B------:R-:W-:Y:S01]  /*8750*/  FSEL R13, R26, -INF , !P4 ;  /* 0xff8000001a0d7808 */ /* 0x000fe20006000000 */
[----:B------:R-:W-:Y:S01]  /*8760*/  VIADD R26, R5, 0x60 ;  /* 0x00000060051a7836 */ /* 0x000fe20000000000 */
[----:B------:R-:W-:-:S02]  /*8770*/  FSEL R24, R24, -INF , !P4 ;  /* 0xff80000018187808 */ /* 0x000fc40006000000 */
[----:B------:R-:W-:Y:S02]  /*8780*/  ISETP.GE.AND P4, PT, R6, UR27, PT ;  /* 0x0000001b06007c0c */ /* 0x000fe4000bf86270 */
[----:B------:R-:W-:Y:S02]  /*8790*/  FSEL R29, R29, -INF , !P5 ;  /* 0xff8000001d1d7808 */ /* 0x000fe40006800000 */
[----:B------:R-:W-:Y:S02]  /*87a0*/  FSEL R31, R31, -INF , !P5 ;  /* 0xff8000001f1f7808 */ /* 0x000fe40006800000 */
[----:B------:R-:W-:Y:S02]  /*87b0*/  IADD3 R6, R5, 0x19, RZ ;  /* 0x0000001905067810 */ /* 0x000fe40007ffe0ff */
[----:B------:R-:W-:Y:S02]  /*87c0*/  ISETP.GE.AND P5, PT, R4, UR27, PT ;  /* 0x0000001b04007c0c */ /* 0x000fe4000bfa6270 */
[----:B------:R-:W-:-:S02]  /*87d0*/  FMNMX R4, R13, R8, !PT ;  /* 0x000000080d047209 */ /* 0x000fc40007800000 */
[----:B------:R-:W-:Y:S02]  /*87e0*/  FSEL R28, R28, -INF , !P2 ;  /* 0xff8000001c1c7808 */ /* 0x000fe40005000000 */
[----:B------:R-:W-:Y:S02]  /*87f0*/  FSEL R30, R30, -INF , !P2 ;  /* 0xff8000001e1e7808 */ /* 0x000fe40005000000 */
[----:B------:R-:W-:Y:S02]  /*8800*/  ISETP.GE.AND P2, PT, R6, UR27, PT ;  /* 0x0000001b06007c0c */ /* 0x000fe4000bf46270 */
[----:B------:R-:W-:Y:S02]  /*8810*/  IADD3 R6, R5, 0x21, RZ ;  /* 0x0000002105067810 */ /* 0x000fe40007ffe0ff */
[----:B------:R-:W-:Y:S02]  /*8820*/  FMNMX R11, R27, R4, !PT ;  /* 0x000000041b0b7209 */ /* 0x000fe40007800000 */
[----:B------:R-:W-:-:S02]  /*8830*/  FSEL R32, R32, -INF , !P6 ;  /* 0xff80000020207808 */ /* 0x000fc40007000000 */
[----:B------:R-:W-:Y:S02]  /*8840*/  FSEL R34, R34, -INF , !P6 ;  /* 0xff80000022227808 */ /* 0x000fe40007000000 */
[----:B------:R-:W-:Y:S01]  /*8850*/  ISETP.GE.AND P6, PT, R6, UR27, PT ;  /* 0x0000001b06007c0c */ /* 0x000fe2000bfc6270 */
[----:B------:R-:W-:Y:S01]  /*8860*/  VIADD R6, R5, 0x28 ;  /* 0x0000002805067836 */ /* 0x000fe20000000000 */
[----:B------:R-:W-:Y:S02]  /*8870*/  FMNMX R4, R30, R11, !PT ;  /* 0x0000000b1e047209 */ /* 0x000fe40007800000 */
[----:B------:R-:W-:Y:S02]  /*8880*/  FSEL R33, R33, -INF , !P4 ;  /* 0xff80000021217808 */ /* 0x000fe40006000000 */
[----:B------:R-:W-:Y:S02]  /*8890*/  FMNMX R11, R31, R4, !PT ;  /* 0x000000041f0b7209 */ /* 0x000fe40007800000 */
[----:B------:R-:W-:-:S02]  /*88a0*/  FSEL R35, R35, -INF , !P4 ;  /* 0xff80000023237808 */ /* 0x000fc40006000000 */
[----:B------:R-:W-:Y:S02]  /*88b0*/  ISETP.GE.AND P4, PT, R6, UR27, PT ;  /* 0x0000001b06007c0c */ /* 0x000fe4000bf86270 */
[C---:B------:R-:W-:Y:S02]  /*88c0*/  IADD3 R6, R5.reuse, 0x29, RZ ;  /* 0x0000002905067810 */ /* 0x040fe40007ffe0ff */
[----:B------:R-:W-:Y:S02]  /*88d0*/  FMNMX R4, R34, R11, !PT ;  /* 0x0000000b22047209 */ /* 0x000fe40007800000 */
[----:B------:R-:W-:Y:S02]  /*88e0*/  FSEL R36, R36, -INF , !P3 ;  /* 0xff80000024247808 */ /* 0x000fe40005800000 */
[----:B------:R-:W-:Y:S02]  /*88f0*/  FSEL R38, R38, -INF , !P3 ;  /* 0xff80000026267808 */ /* 0x000fe40005800000 */
[----:B------:R-:W-:Y:S01]  /*8900*/  ISETP.GE.AND P3, PT, R6, UR27, PT ;  /* 0x0000001b06007c0c */ /* 0x000fe2000bf66270 */
[----:B------:R-:W-:Y:S01]  /*8910*/  VIADD R6, R5, 0x30 ;  /* 0x0000003005067836 */ /* 0x000fe20000000000 */
[----:B------:R-:W-:-:S02]  /*8920*/  FMNMX R11, R35, R4, !PT ;  /* 0x00000004230b7209 */ /* 0x000fc40007800000 */
[----:B------:R-:W-:Y:S02]  /*8930*/  FSEL R37, R37, -INF , !P2 ;  /* 0xff80000025257808 */ /* 0x000fe40005000000 */
[----:B------:R-:W-:Y:S02]  /*8940*/  FSEL R39, R39, -INF , !P2 ;  /* 0xff80000027277808 */ /* 0x000fe40005000000 */
[----:B------:R-:W-:Y:S02]  /*8950*/  FMNMX R4, R38, R11, !PT ;  /* 0x0000000b26047209 */ /* 0x000fe40007800000 */
[----:B------:R-:W-:Y:S02]  /*8960*/  ISETP.GE.AND P2, PT, R6, UR27, PT ;  /* 0x0000001b06007c0c */ /* 0x000fe4000bf46270 */
[----:B------:R-:W-:Y:S02]  /*8970*/  IADD3 R6, R5, 0x31, RZ ;  /* 0x0000003105067810 */ /* 0x000fe40007ffe0ff */
[----:B------:R-:W-:-:S02]  /*8980*/  FSEL R42, R42, -INF , !P5 ;  /* 0xff8000002a2a7808 */ /* 0x000fc40006800000 */
[----:B------:R-:W-:Y:S02]  /*8990*/  FMNMX R11, R39, R4, !PT ;  /* 0x00000004270b7209 */ /* 0x000fe40007800000 */
[----:B------:R-:W-:Y:S02]  /*89a0*/  FSEL R40, R40, -INF , !P5 ;  /* 0xff80000028287808 */ /* 0x000fe40006800000 */
[----:B------:R-:W-:Y:S01]  /*89b0*/  ISETP.GE.AND P5, PT, R6, UR27, PT ;  /* 0x0000001b06007c0c */ /* 0x000fe2000bfa6270 */
[----:B------:R-:W-:Y:S01]  /*89c0*/  VIADD R6, R5, 0x38 ;  /* 0x0000003805067836 */ /* 0x000fe20000000000 */
[----:B------:R-:W-:Y:S02]  /*89d0*/  FSEL R43, R43, -INF , !P6 ;  /* 0xff8000002b2b7808 */ /* 0x000fe40007000000 */
[----:B------:R-:W-:Y:S02]  /*89e0*/  FMNMX R4, R42, R11, !PT ;  /* 0x0000000b2a047209 */ /* 0x000fe40007800000 */
[----:B------:R-:W-:-:S02]  /*89f0*/  FSEL R41, R41, -INF , !P6 ;  /* 0xff80000029297808 */ /* 0x000fc40007000000 */
[----:B------:R-:W-:Y:S02]  /*8a00*/  ISETP.GE.AND P6, PT, R6, UR27, PT ;  /* 0x0000001b06007c0c */ /* 0x000fe4000bfc6270 */
[----:B------:R-:W-:Y:S02]  /*8a10*/  FSEL R46, R46, -INF , !P4 ;  /* 0xff8000002e2e7808 */ /* 0x000fe40006000000 */
[----:B------:R-:W-:Y:S02]  /*8a20*/  FMNMX R11, R43, R4, !PT ;  /* 0x000000042b0b7209 */ /* 0x000fe40007800000 */
[----:B------:R-:W-:Y:S02]  /*8a30*/  IADD3 R6, R5, 0x39, RZ ;  /* 0x0000003905067810 */ /* 0x000fe40007ffe0ff */
[----:B------:R-:W-:Y:S02]  /*8a40*/  FSEL R44, R44, -INF , !P4 ;  /* 0xff8000002c2c7808 */ /* 0x000fe40006000000 */
[----:B------:R-:W-:-:S02]  /*8a50*/  FSEL R47, R47, -INF , !P3 ;  /* 0xff8000002f2f7808 */ /* 0x000fc40005800000 */
[----:B------:R-:W-:Y:S02]  /*8a60*/  FMNMX R4, R46, R11, !PT ;  /* 0x0000000b2e047209 */ /* 0x000fe40007800000 */
[----:B------:R-:W-:Y:S01]  /*8a70*/  ISETP.GE.AND P4, PT, R6, UR27, PT ;  /* 0x0000001b06007c0c */ /* 0x000fe2000bf86270 */
[----:B------:R-:W-:Y:S01]  /*8a80*/  VIADD R6, R5, 0x40 ;  /* 0x0000004005067836 */ /* 0x000fe20000000000 */
[----:B------:R-:W-:Y:S02]  /*8a90*/  FSEL R50, R50, -INF , !P2 ;  /* 0xff80000032327808 */ /* 0x000fe40005000000 */
[----:B------:R-:W-:Y:S02]  /*8aa0*/  FMNMX R11, R47, R4, !PT ;  /* 0x000000042f0b7209 */ /* 0x000fe40007800000 */
[----:B------:R-:W-:Y:S02]  /*8ab0*/  FSEL R45, R45, -INF , !P3 ;  /* 0xff8000002d2d7808 */ /* 0x000fe40005800000 */
[----:B------:R-:W-:-:S02]  /*8ac0*/  ISETP.GE.AND P3, PT, R6, UR27, PT ;  /* 0x0000001b06007c0c */ /* 0x000fc4000bf66270 */
[----:B------:R-:W-:Y:S02]  /*8ad0*/  IADD3 R6, R5, 0x41, RZ ;  /* 0x0000004105067810 */ /* 0x000fe40007ffe0ff */
[----:B------:R-:W-:Y:S02]  /*8ae0*/  FSEL R51, R51, -INF , !P5 ;  /* 0xff80000033337808 */ /* 0x000fe40006800000 */
[----:B------:R-:W-:Y:S02]  /*8af0*/  FMNMX R4, R50, R11, !PT ;  /* 0x0000000b32047209 */ /* 0x000fe40007800000 */
[----:B------:R-:W-:Y:S02]  /*8b00*/  FSEL R48, R48, -INF , !P2 ;  /* 0xff80000030307808 */ /* 0x000fe40005000000 */
[----:B------:R-:W-:Y:S01]  /*8b10*/  ISETP.GE.AND P2, PT, R6, UR27, PT ;  /* 0x0000001b06007c0c */ /* 0x000fe2000bf46270 */
[----:B------:R-:W-:Y:S01]  /*8b20*/  VIADD R6, R5, 0x48 ;  /* 0x0000004805067836 */ /* 0x000fe20000000000 */
[----:B------:R-:W-:-:S02]  /*8b30*/  FSEL R54, R54, -INF , !P6 ;  /* 0xff80000036367808 */ /* 0x000fc40007000000 */
[----:B------:R-:W-:Y:S02]  /*8b40*/  FMNMX R11, R51, R4, !PT ;  /* 0x00000004330b7209 */ /* 0x000fe40007800000 */
[----:B------:R-:W-:Y:S02]  /*8b50*/  FSEL R55, R55, -INF , !P4 ;  /* 0xff80000037377808 */ /* 0x000fe40006000000 */
[----:B------:R-:W-:Y:S02]  /*8b60*/  FMNMX R4, R54, R11, !PT ;  /* 0x0000000b36047209 */ /* 0x000fe40007800000 */
[----:B------:R-:W-:Y:S02]  /*8b70*/  FSEL R49, R49, -INF , !P5 ;  /* 0xff80000031317808 */ /* 0x000fe40006800000 */
[----:B------:R-:W-:Y:S02]  /*8b80*/  ISETP.GE.AND P5, PT, R6, UR27, PT ;  /* 0x0000001b06007c0c */ /* 0x000fe4000bfa6270 */
[----:B------:R-:W-:-:S02]  /*8b90*/  IADD3 R6, R5, 0x49, RZ ;  /* 0x0000004905067810 */ /* 0x000fc40007ffe0ff */
[----:B------:R-:W-:Y:S02]  /*8ba0*/  FSEL R58, R58, -INF , !P3 ;  /* 0xff8000003a3a7808 */ /* 0x000fe40005800000 */
[----:B------:R-:W-:Y:S02]  /*8bb0*/  FMNMX R11, R55, R4, !PT ;  /* 0x00000004370b7209 */ /* 0x000fe40007800000 */
[----:B------:R-:W-:Y:S02]  /*8bc0*/  FSEL R52, R52, -INF , !P6 ;  /* 0xff80000034347808 */ /* 0x000fe40007000000 */
[----:B------:R-:W-:Y:S01]  /*8bd0*/  ISETP.GE.AND P6, PT, R6, UR27, PT ;  /* 0x0000001b06007c0c */ /* 0x000fe2000bfc6270 */
[----:B------:R-:W-:Y:S01]  /*8be0*/  VIADD R6, R5, 0x50 ;  /* 0x0000005005067836 */ /* 0x000fe20000000000 */
[----:B------:R-:W-:Y:S02]  /*8bf0*/  FSEL R59, R59, -INF , !P2 ;  /* 0xff8000003b3b7808 */ /* 0x000fe40005000000 */
        /* <DEDUP_REMOVED lines=15> */
[----:B------:R-:W-:Y:S02]  /*8cf0*/  IADD3 R23, R5, 0x59, RZ ;  /* 0x0000005905177810 */ /* 0x000fe40007ffe0ff */
[----:B------:R-:W-:Y:S02]  /*8d00*/  FSEL R67, R67, -INF , !P3 ;  /* 0xff80000043437808 */ /* 0x000fe40005800000 */
[----:B------:R-:W-:Y:S02]  /*8d10*/  FMNMX R4, R66, R11, !PT ;  /* 0x0000000b42047209 */ /* 0x000fe40007800000 */
[----:B------:R-:W-:Y:S02]  /*8d20*/  P2R R12, PR, RZ, 0x2 ;  /* 0x00000002ff0c7803 */ /* 0x000fe40000000000 */
[----:B------:R-:W-:-:S02]  /*8d30*/  IADD3 R6, R5, 0x61, RZ ;  /* 0x0000006105067810 */ /* 0x000fc40007ffe0ff */
[----:B------:R-:W-:Y:S02]  /*8d40*/  ISETP.GE.AND P1, PT, R23, UR27, PT ;  /* 0x0000001b17007c0c */ /* 0x000fe4000bf26270 */
[----:B------:R-:W-:Y:S02]  /*8d50*/  FSEL R70, R70, -INF , !P2 ;  /* 0xff80000046467808 */ /* 0x000fe40005000000 */
[----:B------:R-:W-:Y:S02]  /*8d60*/  FMNMX R11, R67, R4, !PT ;  /* 0x00000004430b7209 */ /* 0x000fe40007800000 */
[----:B------:R-:W-:Y:S02]  /*8d70*/  P2R R14, PR, RZ, 0x1 ;  /* 0x00000001ff0e7803 */ /* 0x000fe40000000000 */
[----:B------:R-:W-:Y:S02]  /*8d80*/  FSEL R60, R60, -INF , !P5 ;  /* 0xff8000003c3c7808 */ /* 0x000fe40006800000 */
[----:B------:R-:W-:Y:S01]  /*8d90*/  ISETP.GE.AND P0, PT, R6, UR27, PT ;  /* 0x0000001b06007c0c */ /* 0x000fe2000bf06270 */
[----:B------:R-:W-:Y:S01]  /*8da0*/  VIADD R6, R5, 0x68 ;  /* 0x0000006805067836 */ /* 0x000fe20000000000 */
[----:B------:R-:W-:-:S02]  /*8db0*/  ISETP.GE.AND P5, PT, R26, UR27, PT ;  /* 0x0000001b1a007c0c */ /* 0x000fc4000bfa6270 */
[----:B------:R-:W-:Y:S02]  /*8dc0*/  FSEL R71, R71, -INF , !P1 ;  /* 0xff80000047477808 */ /* 0x000fe40004800000 */
[----:B------:R-:W-:Y:S02]  /*8dd0*/  FMNMX R4, R70, R11, !PT ;  /* 0x0000000b46047209 */ /* 0x000fe40007800000 */
[----:B------:R-:W-:Y:S02]  /*8de0*/  FSEL R74, R74, -INF , !P5 ;  /* 0xff8000004a4a7808 */ /* 0x000fe40006800000 */
[----:B------:R-:W-:Y:S02]  /*8df0*/  FMNMX R11, R71, R4, !PT ;  /* 0x00000004470b7209 */ /* 0x000fe40007800000 */
        /* <DEDUP_REMOVED lines=10> */
[----:B------:R-:W-:Y:S02]  /*8ea0*/  IADD3 R10, R5, 0x71, RZ ;  /* 0x00000071050a7810 */ /* 0x000fe40007ffe0ff */
[----:B------:R-:W-:Y:S02]  /*8eb0*/  FSEL R79, R79, -INF , !P2 ;  /* 0xff8000004f4f7808 */ /* 0x000fe40005000000 */
[----:B------:R-:W-:Y:S02]  /*8ec0*/  FMNMX R4, R78, R11, !PT ;  /* 0x0000000b4e047209 */ /* 0x000fe40007800000 */
[----:B------:R-:W-:Y:S02]  /*8ed0*/  ISETP.GE.AND P3, PT, R6, UR27, PT ;  /* 0x0000001b06007c0c */ /* 0x000fe4000bf66270 */
[----:B------:R-:W-:-:S02]  /*8ee0*/  FSEL R64, R64, -INF , !P4 ;  /* 0xff80000040407808 */ /* 0x000fc40006000000 */
[----:B------:R-:W-:Y:S02]  /*8ef0*/  FSEL R82, R82, -INF , !P3 ;  /* 0xff80000052527808 */ /* 0x000fe40005800000 */
[----:B------:R-:W-:Y:S02]  /*8f00*/  FMNMX R11, R79, R4, !PT ;  /* 0x000000044f0b7209 */ /* 0x000fe40007800000 */
[----:B------:R-:W-:Y:S02]  /*8f10*/  ISETP.GE.AND P4, PT, R10, UR27, PT ;  /* 0x0000001b0a007c0c */ /* 0x000fe4000bf86270 */
[----:B------:R-:W-:Y:S02]  /*8f20*/  IADD3 R129, R5, 0x79, RZ ;  /* 0x0000007905817810 */ /* 0x000fe40007ffe0ff */
[----:B------:R-:W-:Y:S02]  /*8f30*/  FSEL R83, R83, -INF , !P4 ;  /* 0xff80000053537808 */ /* 0x000fe40006000000 */
[----:B------:R-:W-:-:S02]  /*8f40*/  FMNMX R4, R82, R11, !PT ;  /* 0x0000000b52047209 */ /* 0x000fc40007800000 */
[----:B------:R-:W-:Y:S02]  /*8f50*/  ISETP.GE.AND P5, PT, R128, UR27, PT ;  /* 0x0000001b80007c0c */ /* 0x000fe4000bfa6270 */
[----:B------:R-:W-:Y:S02]  /*8f60*/  FSEL R61, R61, -INF , !P6 ;  /* 0xff8000003d3d7808 */ /* 0x000fe40007000000 */
[----:B------:R-:W-:Y:S02]  /*8f70*/  FSEL R86, R86, -INF , !P5 ;  /* 0xff80000056567808 */ /* 0x000fe40006800000 */
[----:B------:R-:W-:Y:S02]  /*8f80*/  FMNMX R11, R83, R4, !PT ;  /* 0x00000004530b7209 */ /* 0x000fe40007800000 */
[----:B------:R-:W-:Y:S02]  /*8f90*/  ISETP.GE.AND P6, PT, R129, UR27, PT ;  /* 0x0000001b81007c0c */ /* 0x000fe4000bfc6270 */
[----:B------:R-:W-:-:S02]  /*8fa0*/  FMNMX R4, R86, R11, !PT ;  /* 0x0000000b56047209 */ /* 0x000fc40007800000 */
[----:B------:R-:W-:Y:S02]  /*8fb0*/  FSEL R87, R87, -INF , !P6 ;  /* 0xff80000057577808 */ /* 0x000fe40007000000 */
[----:B------:R-:W-:Y:S02]  /*8fc0*/  P2R R15, PR, RZ, 0x4 ;  /* 0x00000004ff0f7803 */ /* 0x000fe40000000000 */
[----:B------:R-:W-:Y:S02]  /*8fd0*/  FMNMX R4, R87, R4, !PT ;  /* 0x0000000457047209 */ /* 0x000fe40007800000 */
[----:B------:R-:W-:Y:S02]  /*8fe0*/  P2R R20, PR, RZ, 0x2 ;  /* 0x00000002ff147803 */ /* 0x000fe40000000000 */
[----:B------:R-:W-:Y:S01]  /*8ff0*/  ISETP.GE.AND P1, PT, R23, UR27, PT ;  /* 0x0000001b17007c0c */ /* 0x000fe2000bf26270 */
[----:B------:R-:W1:Y:S01]  /*9000*/  SHFL.BFLY PT, R11, R4, 0x1, 0x1f ;  /* 0x0c201f00040b7f89 */ /* 0x000e6200000e0000 */
[----:B------:R-:W-:-:S02]  /*9010*/  P2R R21, PR, RZ, 0x1 ;  /* 0x00000001ff157803 */ /* 0x000fc40000000000 */
[----:B------:R-:W-:Y:S02]  /*9020*/  FSEL R69, R69, -INF , !P1 ;  /* 0xff80000045457808 */ /* 0x000fe40004800000 */
[----:B------:R-:W-:Y:S02]  /*9030*/  ISETP.NE.AND P1, PT, R20, RZ, PT ;  /* 0x000000ff1400720c */ /* 0x000fe40003f25270 */
[----:B------:R-:W-:Y:S02]  /*9040*/  ISETP.GE.AND P0, PT, R26, UR27, PT ;  /* 0x0000001b1a007c0c */ /* 0x000fe4000bf06270 */
[----:B------:R-:W-:Y:S02]  /*9050*/  FSEL R76, R76, -INF , !P1 ;  /* 0xff8000004c4c7808 */ /* 0x000fe40004800000 */
[----:B------:R-:W-:Y:S02]  /*9060*/  ISETP.NE.AND P1, PT, R12, RZ, PT ;  /* 0x000000ff0c00720c */ /* 0x000fe40003f25270 */
[----:B------:R-:W-:-:S02]  /*9070*/  FSEL R72, R72, -INF , !P0 ;  /* 0xff80000048487808 */ /* 0x000fc40004000000 */
[----:B------:R-:W-:Y:S02]  /*9080*/  ISETP.NE.AND P0, PT, R21, RZ, PT ;  /* 0x000000ff1500720c */ /* 0x000fe40003f05270 */
[----:B------:R-:W-:Y:S02]  /*9090*/  FSEL R80, R80, -INF , !P3 ;  /* 0xff80000050507808 */ /* 0x000fe40005800000 */
[----:B------:R-:W-:Y:S02]  /*90a0*/  FSEL R73, R73, -INF , !P0 ;  /* 0xff80000049497808 */ /* 0x000fe40004000000 */
[----:B------:R-:W-:Y:S02]  /*90b0*/  ISETP.NE.AND P0, PT, R14, RZ, PT ;  /* 0x000000ff0e00720c */ /* 0x000fe40003f05270 */
[----:B------:R-:W-:Y:S02]  /*90c0*/  FSEL R81, R81, -INF , !P4 ;  /* 0xff80000051517808 */ /* 0x000fe40006000000 */
[----:B-1----:R-:W-:-:S02]  /*90d0*/  FMNMX R10, R4, R11, !PT ;  /* 0x0000000b040a7209 */ /* 0x002fc40007800000 */
[----:B------:R-:W-:Y:S02]  /*90e0*/  FMNMX R4, R24, R9, !PT ;  /* 0x0000000918047209 */ /* 0x000fe40007800000 */
[----:B------:R-:W-:Y:S01]  /*90f0*/  FSEL R84, R84, -INF , !P5 ;  /* 0xff80000054547808 */ /* 0x000fe20006800000 */
[----:B------:R-:W1:Y:S01]  /*9100*/  SHFL.BFLY PT, R11, R10, 0x2, 0x1f ;  /* 0x0c401f000a0b7f89 */ /* 0x000e6200000e0000 */
[----:B------:R-:W-:Y:S02]  /*9110*/  FSEL R85, R85, -INF , !P6 ;  /* 0xff80000055557808 */ /* 0x000fe40007000000 */
[----:B-1----:R-:W-:-:S04]  /*9120*/  FMNMX R6, R10, R11, !PT ;  /* 0x0000000b0a067209 */ /* 0x002fc80007800000 */
[----:B------:R-:W-:-:S04]  /*9130*/  FSETP.NEU.AND P2, PT, R6, -INF , PT ;  /* 0xff8000000600780b */ /* 0x000fc80003f4d000 */
[----:B------:R-:W-:Y:S02]  /*9140*/  FSEL R11, R6, RZ, P2 ;  /* 0x000000ff060b7208 */ /* 0x000fe40001000000 */
[----:B------:R-:W-:-:S03]  /*9150*/  ISETP.NE.AND P2, PT, R15, RZ, PT ;  /* 0x000000ff0f00720c */ /* 0x000fc60003f45270 */
[----:B------:R-:W-:Y:S01]  /*9160*/  FMUL R26, R11, UR26 ;  /* 0x0000001a0b1a7c20 */ /* 0x000fe20008400000 */
[----:B------:R-:W-:-:S03]  /*9170*/  FSEL R77, R77, -INF , !P2 ;  /* 0xff8000004d4d7808 */ /* 0x000fc60005000000 */
[--C-:B------:R-:W-:Y:S01]  /*9180*/  FFMA R12, R13, UR26, -R26.reuse ;  /* 0x0000001a0d0c7c23 */ /* 0x100fe2000800081a */
[----:B------:R-:W-:Y:S01]  /*9190*/  FMNMX R13, R25, R4, !PT ;  /* 0x00000004190d7209 */ /* 0x000fe20007800000 */
[--C-:B------:R-:W-:Y:S01]  /*91a0*/  FFMA R14, R27, UR26, -R26.reuse ;  /* 0x0000001a1b0e7c23 */ /* 0x100fe2000800081a */
[--C-:B------:R-:W-:Y:S01]  /*91b0*/  FFMA R27, R30, UR26, -R26.reuse ;  /* 0x0000001a1e1b7c23 */ /* 0x100fe2000800081a */
        /* <DEDUP_REMOVED lines=18> */
[----:B------:R-:W1:Y:S01]  /*92e0*/  MUFU.EX2 R10, R12 ;  /* 0x0000000c000a7308 */ /* 0x000e620000000800 */
[----:B------:R-:W-:Y:S01]  /*92f0*/  FMNMX R4, R36, R13, !PT ;  /* 0x0000000d24047209 */ /* 0x000fe20007800000 */
[----:B------:R-:W-:Y:S01]  /*9300*/  @!P3 FMUL R14, R14, 0.5 ;  /* 0x3f0000000e0eb820 */ /* 0x000fe20000400000 */
[--C-:B------:R-:W-:Y:S01]  /*9310*/  FFMA R58, R58, UR26, -R26.reuse ;  /* 0x0000001a3a3a7c23 */ /* 0x100fe2000800081a */
[----:B------:R-:W-:Y:S01]  /*9320*/  @!P4 FMUL R27, R27, 0.5 ;  /* 0x3f0000001b1bc820 */ /* 0x000fe20000400000 */
[----:B------:R-:W-:Y:S01]  /*9330*/  FMNMX R15, R37, R4, !PT ;  /* 0x00000004250f7209 */ /* 0x000fe20007800000 */
[--C-:B------:R-:W-:Y:S01]  /*9340*/  FFMA R62, R62, UR26, -R26.reuse ;  /* 0x0000001a3e3e7c23 */ /* 0x100fe2000800081a */
[--C-:B------:R-:W-:Y:S01]  /*9350*/  FFMA R67, R67, UR26, -R26.reuse ;  /* 0x0000001a43437c23 */ /* 0x100fe2000800081a */
[----:B------:R-:W2:Y:S01]  /*9360*/  MUFU.EX2 R13, R14 ;  /* 0x0000000e000d7308 */ /* 0x000ea20000000800 */
[----:B------:R-:W-:Y:S01]  /*9370*/  FMNMX R4, R40, R15, !PT ;  /* 0x0000000f28047209 */ /* 0x000fe20007800000 */
[----:B------:R-:W-:Y:S01]  /*9380*/  @!P5 FMUL R31, R31, 0.5 ;  /* 0x3f0000001f1fd820 */ /* 0x000fe20000400000 */
[--C-:B------:R-:W-:Y:S01]  /*9390*/  FFMA R71, R71, UR26, -R26.reuse ;  /* 0x0000001a47477c23 */ /* 0x100fe2000800081a */
[----:B------:R-:W-:Y:S01]  /*93a0*/  @!P6 FMUL R34, R34, 0.5 ;  /* 0x3f0000002222e820 */ /* 0x000fe20000400000 */
[----:B------:R-:W-:Y:S01]  /*93b0*/  FMNMX R15, R41, R4, !PT ;  /* 0x00000004290f7209 */ /* 0x000fe20007800000 */
[----:B------:R-:W-:-:S02]  /*93c0*/  FFMA R30, R79, UR26, -R26 ;  /* 0x0000001a4f1e7c23 */ /* 0x000fc4000800081a */
[----:B------:R-:W3:Y:S01]  /*93d0*/  MUFU.EX2 R27, R27 ;  /* 0x0000001b001b7308 */ /* 0x000ee20000000800 */
[----:B-1----:R-:W-:Y:S01]  /*93e0*/  @!P2 FMUL R10, R10, R10 ;  /* 0x0000000a0a0aa220 */ /* 0x002fe20000400000 */
[----:B------:R-:W-:Y:S02]  /*93f0*/  FSETP.GEU.AND P2, PT, R35, -126, PT ;  /* 0xc2fc00002300780b */ /* 0x000fe40003f4e000 */
[----:B------:R-:W-:-:S04]  /*9400*/  FMNMX R4, R44, R15, !PT ;  /* 0x0000000f2c047209 */ /* 0x000fc80007800000 */
[----:B------:R-:W-:Y:S01]  /*9410*/  FMNMX R15, R45, R4, !PT ;  /* 0x000000042d0f7209 */ /* 0x000fe20007800000 */
[----:B--2---:R-:W-:Y:S01]  /*9420*/  @!P3 FMUL R13, R13, R13 ;  /* 0x0000000d0d0db220 */ /* 0x004fe20000400000 */
[----:B------:R-:W-:Y:S01]  /*9430*/  FSETP.GEU.AND P3, PT, R38, -126, PT ;  /* 0xc2fc00002600780b */ /* 0x000fe20003f6e000 */
[----:B------:R-:W1:Y:S01]  /*9440*/  MUFU.EX2 R12, R31 ;  /* 0x0000001f000c7308 */ /* 0x000e620000000800 */
[----:B------:R-:W-:-:S03]  /*9450*/  FMNMX R4, R48, R15, !PT ;  /* 0x0000000f30047209 */ /* 0x000fc60007800000 */
[----:B------:R-:W-:Y:S01]  /*9460*/  @!P2 FMUL R35, R35, 0.5 ;  /* 0x3f0000002323a820 */ /* 0x000fe20000400000 */
[----:B------:R-:W-:Y:S01]  /*9470*/  FMNMX R21, R49, R4, !PT ;  /* 0x0000000431157209 */ /* 0x000fe20007800000 */
[----:B---3--:R-:W-:Y:S01]  /*9480*/  @!P4 FMUL R27, R27, R27 ;  /* 0x0000001b1b1bc220 */ /* 0x008fe20000400000 */
[----:B------:R-:W-:Y:S01]  /*9490*/  FSETP.GEU.AND P4, PT, R20, -126, PT ;  /* 0xc2fc00001400780b */ /* 0x000fe20003f8e000 */
[----:B------:R2:W3:Y:S01]  /*94a0*/  MUFU.EX2 R15, R35 ;  /* 0x00000023000f7308 */ /* 0x0004e20000000800 */
[----:B------:R-:W-:-:S03]  /*94b0*/  FMNMX R4, R52, R21, !PT ;  /* 0x0000001534047209 */ /* 0x000fc60007800000 */
[----:B------:R-:W-:Y:S01]  /*94c0*/  @!P3 FMUL R38, R38, 0.5 ;  /* 0x3f0000002626b820 */ /* 0x000fe20000400000 */
[----:B------:R-:W-:-:S03]  /*94d0*/  FMNMX R21, R53, R4, !PT ;  /* 0x0000000435157209 */ /* 0x000fc60007800000 */
[----:B------:R4:W5:Y:S01]  /*94e0*/  MUFU.EX2 R14, R34 ;  /* 0x00000022000e7308 */ /* 0x0009620000000800 */
[--C-:B--2---:R-:W-:Y:S01]  /*94f0*/  FFMA R35, R46, UR26, -R26.reuse ;  /* 0x0000001a2e237c23 */ /* 0x104fe2000800081a */
[----:B-1----:R-:W-:Y:S01]  /*9500*/  @!P5 FMUL R12, R12, R12 ;  /* 0x0000000c0c0cd220 */ /* 0x002fe20000400000 */
[----:B------:R-:W-:Y:S01]  /*9510*/  FSETP.GEU.AND P5, PT, R42, -126, PT ;  /* 0xc2fc00002a00780b */ /* 0x000fe20003fae000 */
[----:B------:R-:W-:Y:S01]  /*9520*/  @!P4 FMUL R20, R20, 0.5 ;  /* 0x3f0000001414c820 */ /* 0x000fe20000400000 */
[----:B------:R-:W-:Y:S01]  /*9530*/  FMNMX R4, R56, R21, !PT ;  /* 0x0000001538047209 */ /* 0x000fe20007800000 */
[--C-:B------:R-:W-:Y:S02]  /*9540*/  FFMA R46, R55, UR26, -R26.reuse ;  /* 0x0000001a372e7c23 */ /* 0x100fe4000800081a */
[----:B------:R1:W2:Y:S01]  /*9550*/  MUFU.EX2 R31, R38 ;  /* 0x00000026001f7308 */ /* 0x0002a20000000800 */
[----:B---3--:R-:W-:Y:S01]  /*9560*/  @!P2 FMUL R15, R15, R15 ;  /* 0x0000000f0f0fa220 */ /* 0x008fe20000400000 */
[----:B------:R-:W-:Y:S01]  /*9570*/  FSETP.GEU.AND P2, PT, R35, -126, PT ;  /* 0xc2fc00002300780b */ /* 0x000fe20003f4e000 */
[----:B----4-:R-:W-:Y:S01]  /*9580*/  FFMA R34, R43, UR26, -R26 ;  /* 0x0000001a2b227c23 */ /* 0x010fe2000800081a */
[----:B------:R-:W-:-:S04]  /*9590*/  FMNMX R23, R57, R4, !PT ;  /* 0x0000000439177209 */ /* 0x000fc80007800000 */
[----:B------:R-:W-:Y:S01]  /*95a0*/  FMNMX R4, R60, R23, !PT ;  /* 0x000000173c047209 */ /* 0x000fe20007800000 */
[----:B-1----:R-:W-:Y:S01]  /*95b0*/  FFMA R38, R47, UR26, -R26 ;  /* 0x0000001a2f267c23 */ /* 0x002fe2000800081a */
[----:B-----5:R-:W-:Y:S01]  /*95c0*/  @!P6 FMUL R14, R14, R14 ;  /* 0x0000000e0e0ee220 */ /* 0x020fe20000400000 */
[----:B------:R-:W-:Y:S01]  /*95d0*/  FSETP.GEU.AND P6, PT, R34, -126, PT ;  /* 0xc2fc00002200780b */ /* 0x000fe20003fce000 */
[----:B------:R-:W1:Y:S01]  /*95e0*/  MUFU.EX2 R20, R20 ;  /* 0x0000001400147308 */ /* 0x000e620000000800 */
[----:B------:R-:W-:Y:S01]  /*95f0*/  @!P5 FMUL R42, R42, 0.5 ;  /* 0x3f0000002a2ad820 */ /* 0x000fe20000400000 */
[----:B------:R-:W-:Y:S01]  /*9600*/  FMNMX R23, R61, R4, !PT ;  /* 0x000000043d177209 */ /* 0x000fe20007800000 */
[----:B------:R-:W-:Y:S01]  /*9610*/  @!P2 FMUL R35, R35, 0.5 ;  /* 0x3f0000002323a820 */ /* 0x000fe20000400000 */
[----:B--2---:R-:W-:Y:S01]  /*9620*/  @!P3 FMUL R31, R31, R31 ;  /* 0x0000001f1f1fb220 */ /* 0x004fe20000400000 */
[----:B------:R-:W-:-:S03]  /*9630*/  FSETP.GEU.AND P3, PT, R38, -126, PT ;  /* 0xc2fc00002600780b */ /* 0x000fc60003f6e000 */
[----:B------:R2:W3:Y:S01]  /*9640*/  MUFU.EX2 R21, R42 ;  /* 0x0000002a00157308 */ /* 0x0004e20000000800 */
[----:B------:R-:W-:-:S03]  /*9650*/  FMNMX R4, R64, R23, !PT ;  /* 0x0000001740047209 */ /* 0x000fc60007800000 */
[----:B------:R-:W-:Y:S01]  /*9660*/  @!P6 FMUL R34, R34, 0.5 ;  /* 0x3f0000002222e820 */ /* 0x000fe20000400000 */
[----:B------:R-:W-:-:S03]  /*9670*/  FMNMX R23, R65, R4, !PT ;  /* 0x0000000441177209 */ /* 0x000fc60007800000 */
[----:B------:R-:W4:Y:S01]  /*9680*/  MUFU.EX2 R35, R35 ;  /* 0x0000002300237308 */ /* 0x000f220000000800 */
[----:B------:R-:W-:Y:S01]  /*9690*/  FMNMX R4, R68, R23, !PT ;  /* 0x0000001744047209 */ /* 0x000fe20007800000 */
[----:B-1----:R-:W-:Y:S01]  /*96a0*/  @!P4 FMUL R20, R20, R20 ;  /* 0x000000141414c220 */ /* 0x002fe20000400000 */
[----:B------:R-:W-:Y:S01]  /*96b0*/  @!P3 FMUL R38, R38, 0.5 ;  /* 0x3f0000002626b820 */ /* 0x000fe20000400000 */
[--C-:B--2---:R-:W-:Y:S01]  /*96c0*/  FFMA R42, R51, UR26, -R26.reuse ;  /* 0x0000001a332a7c23 */ /* 0x104fe2000800081a */
[----:B------:R-:W-:Y:S01]  /*96d0*/  FSETP.GEU.AND P4, PT, R50, -126, PT ;  /* 0xc2fc00003200780b */ /* 0x000fe20003f8e000 */
[----:B------:R-:W-:Y:S01]  /*96e0*/  FFMA R51, R63, UR26, -R26 ;  /* 0x0000001a3f337c23 */ /* 0x000fe2000800081a */
[----:B------:R-:W-:Y:S01]  /*96f0*/  FMNMX R39, R69, R4, !PT ;  /* 0x0000000445277209 */ /* 0x000fe20007800000 */
[----:B------:R-:W1:Y:S01]  /*9700*/  MUFU.EX2 R34, R34 ;  /* 0x0000002200227308 */ /* 0x000e620000000800 */
[----:B---3--:R-:W-:Y:S01]  /*9710*/  @!P5 FMUL R21, R21, R21 ;  /* 0x000000151515d220 */ /* 0x008fe20000400000 */
[----:B------:R-:W-:-:S02]  /*9720*/  FSETP.GEU.AND P5, PT, R42, -126, PT ;  /* 0xc2fc00002a00780b */ /* 0x000fc40003fae000 */
[----:B------:R-:W-:-:S04]  /*9730*/  FMNMX R4, R72, R39, !PT ;  /* 0x0000002748047209 */ /* 0x000fc80007800000 */
[----:B------:R-:W2:Y:S01]  /*9740*/  MUFU.EX2 R38, R38 ;  /* 0x0000002600267308 */ /* 0x000ea20000000800 */
[----:B----4-:R-:W-:Y:S01]  /*9750*/  @!P2 FMUL R35, R35, R35 ;  /* 0x000000232323a220 */ /* 0x010fe20000400000 */
[----:B------:R-:W-:Y:S01]  /*9760*/  FSETP.GEU.AND P2, PT, R46, -126, PT ;  /* 0xc2fc00002e00780b */ /* 0x000fe20003f4e000 */
[----:B------:R-:W-:Y:S01]  /*9770*/  @!P4 FMUL R50, R50, 0.5 ;  /* 0x3f0000003232c820 */ /* 0x000fe20000400000 */
[----:B------:R-:W-:-:S03]  /*9780*/  FMNMX R39, R73, R4, !PT ;  /* 0x0000000449277209 */ /* 0x000fc60007800000 */
[----:B------:R-:W-:Y:S01]  /*9790*/  @!P5 FMUL R42, R42, 0.5 ;  /* 0x3f0000002a2ad820 */ /* 0x000fe20000400000 */
[----:B------:R-:W-:Y:S01]  /*97a0*/  FMNMX R4, R76, R39, !PT ;  /* 0x000000274c047209 */ /* 0x000fe20007800000 */
[----:B-1----:R-:W-:Y:S01]  /*97b0*/  @!P6 FMUL R34, R34, R34 ;  /* 0x000000222222e220 */ /* 0x002fe20000400000 */
[----:B------:R-:W-:Y:S01]  /*97c0*/  FSETP.GEU.AND P6, PT, R54, -126, PT ;  /* 0xc2fc00003600780b */ /* 0x000fe20003fce000 */
[----:B------:R1:W3:Y:S01]  /*97d0*/  MUFU.EX2 R23, R50 ;  /* 0x0000003200177308 */ /* 0x0002e20000000800 */
[----:B------:R-:W-:-:S03]  /*97e0*/  FMNMX R43, R77, R4, !PT ;  /* 0x000000044d2b7209 */ /* 0x000fc60007800000 */
[----:B------:R-:W-:Y:S01]  /*97f0*/  @!P2 FMUL R46, R46, 0.5 ;  /* 0x3f0000002e2ea820 */ /* 0x000fe20000400000 */
[----:B------:R-:W-:Y:S01]  /*9800*/  FMNMX R4, R80, R43, !PT ;  /* 0x0000002b50047209 */ /* 0x000fe20007800000 */
[----:B--2---:R-:W-:Y:S01]  /*9810*/  @!P3 FMUL R38, R38, R38 ;  /* 0x000000262626b220 */ /* 0x004fe20000400000 */
[----:B------:R-:W-:Y:S01]  /*9820*/  FSETP.GEU.AND P3, PT, R58, -126, PT ;  /* 0xc2fc00003a00780b */ /* 0x000fe20003f6e000 */
[----:B------:R-:W2:Y:S01]  /*9830*/  MUFU.EX2 R42, R42 ;  /* 0x0000002a002a7308 */ /* 0x000ea20000000800 */
[----:B------:R-:W-:Y:S01]  /*9840*/  FMNMX R47, R81, R4, !PT ;  /* 0x00000004512f7209 */ /* 0x000fe20007800000 */
[--C-:B-1----:R-:W-:Y:S01]  /*9850*/  FFMA R50, R59, UR26, -R26.reuse ;  /* 0x0000001a3b327c23 */ /* 0x102fe2000800081a */
[--C-:B------:R-:W-:Y:S01]  /*9860*/  FFMA R59, R75, UR26, -R26.reuse ;  /* 0x0000001a4b3b7c23 */ /* 0x100fe2000800081a */
[----:B------:R-:W-:Y:S01]  /*9870*/  @!P6 FMUL R54, R54, 0.5 ;  /* 0x3f0000003636e820 */ /* 0x000fe20000400000 */
[----:B------:R-:W-:Y:S01]  /*9880*/  FMNMX R4, R84, R47, !PT ;  /* 0x0000002f54047209 */ /* 0x000fe20007800000 */
[--C-:B------:R-:W-:Y:S01]  /*9890*/  FFMA R47, R66, UR26, -R26.reuse ;  /* 0x0000001a422f7c23 */ /* 0x100fe2000800081a */
[--C-:B------:R-:W-:Y:S01]  /*98a0*/  FFMA R66, R74, UR26, -R26.reuse ;  /* 0x0000001a4a427c23 */ /* 0x100fe2000800081a */
[----:B------:R-:W1:Y:S01]  /*98b0*/  MUFU.EX2 R46, R46 ;  /* 0x0000002e002e7308 */ /* 0x000e620000000800 */
[----:B---3--:R-:W-:Y:S01]  /*98c0*/  @!P4 FMUL R23, R23, R23 ;  /* 0x000000171717c220 */ /* 0x008fe20000400000 */
[----:B------:R-:W-:Y:S01]  /*98d0*/  FSETP.GEU.AND P4, PT, R50, -126, PT ;  /* 0xc2fc00003200780b */ /* 0x000fe20003f8e000 */
[----:B------:R-:W-:Y:S01]  /*98e0*/  FFMA R74, R82, UR26, -R26 ;  /* 0x0000001a524a7c23 */ /* 0x000fe2000800081a */
[----:B------:R-:W-:Y:S01]  /*98f0*/  @!P3 FMUL R58, R58, 0.5 ;  /* 0x3f0000003a3ab820 */ /* 0x000fe20000400000 */
[----:B------:R-:W-:-:S03]  /*9900*/  FMNMX R4, R85, R4, !PT ;  /* 0x0000000455047209 */ /* 0x000fc60007800000 */
[----:B------:R3:W4:Y:S01]  /*9910*/  MUFU.EX2 R39, R54 ;  /* 0x0000003600277308 */ /* 0x0007220000000800 */
[----:B--2---:R-:W-:Y:S01]  /*9920*/  @!P5 FMUL R42, R42, R42 ;  /* 0x0000002a2a2ad220 */ /* 0x004fe20000400000 */
[----:B------:R-:W-:Y:S01]  /*9930*/  FSETP.GEU.AND P5, PT, R62, -126, PT ;  /* 0xc2fc00003e00780b */ /* 0x000fe20003fae000 */
[----:B------:R-:W2:Y:S04]  /*9940*/  SHFL.BFLY PT, R55, R4, 0x1, 0x1f ;  /* 0x0c201f0004377f89 */ /* 0x000ea800000e0000 */
[----:B------:R-:W-:Y:S01]  /*9950*/  @!P4 FMUL R50, R50, 0.5 ;  /* 0x3f0000003232c820 */ /* 0x000fe20000400000 */
[----:B------:R-:W5:Y:S01]  /*9960*/  MUFU.EX2 R43, R58 ;  /* 0x0000003a002b7308 */ /* 0x000f620000000800 */
[----:B-1----:R-:W-:Y:S01]  /*9970*/  @!P2 FMUL R46, R46, R46 ;  /* 0x0000002e2e2ea220 */ /* 0x002fe20000400000 */
[----:B------:R-:W-:Y:S01]  /*9980*/  FSETP.GEU.AND P2, PT, R47, -126, PT ;  /* 0xc2fc00002f00780b */ /* 0x000fe20003f4e000 */
[--C-:B---3--:R-:W-:Y:S01]  /*9990*/  FFMA R54, R70, UR26, -R26.reuse ;  /* 0x0000001a46367c23 */ /* 0x108fe2000800081a */
[--C-:B------:R-:W-:Y:S01]  /*99a0*/  FFMA R70, R78, UR26, -R26.reuse ;  /* 0x0000001a4e467c23 */ /* 0x100fe2000800081a */
[----:B------:R-:W-:-:S02]  /*99b0*/  FFMA R78, R86, UR26, -R26 ;  /* 0x0000001a564e7c23 */ /* 0x000fc4000800081a */
[----:B------:R-:W-:Y:S01]  /*99c0*/  @!P5 FMUL R62, R62, 0.5 ;  /* 0x3f0000003e3ed820 */ /* 0x000fe20000400000 */
[----:B------:R-:W1:Y:S01]  /*99d0*/  MUFU.EX2 R50, R50 ;  /* 0x0000003200327308 */ /* 0x000e620000000800 */
[----:B----4-:R-:W-:Y:S01]  /*99e0*/  @!P6 FMUL R39, R39, R39 ;  /* 0x000000272727e220 */ /* 0x010fe20000400000 */
[----:B------:R-:W-:-:S05]  /*99f0*/  FSETP.GEU.AND P6, PT, R51, -126, PT ;  /* 0xc2fc00003300780b */ /* 0x000fca0003fce000 */
[----:B------:R-:W-:Y:S01]  /*9a00*/  @!P2 FMUL R47, R47, 0.5 ;  /* 0x3f0000002f2fa820 */ /* 0x000fe20000400000 */
[----:B------:R-:W3:Y:S01]  /*9a10*/  MUFU.EX2 R58, R62 ;  /* 0x0000003e003a7308 */ /* 0x000ee20000000800 */
[----:B-----5:R-:W-:Y:S01]  /*9a20*/  @!P3 FMUL R43, R43, R43 ;  /* 0x0000002b2b2bb220 */ /* 0x020fe20000400000 */
[----:B------:R-:W-:Y:S02]  /*9a30*/  FSETP.GEU.AND P3, PT, R67, -126, PT ;  /* 0xc2fc00004300780b */ /* 0x000fe40003f6e000 */
[----:B--2---:R-:W-:-:S03]  /*9a40*/  FMNMX R4, R4, R55, !PT ;  /* 0x0000003704047209 */ /* 0x004fc60007800000 */
[----:B------:R-:W-:Y:S01]  /*9a50*/  @!P6 FMUL R51, R51, 0.5 ;  /* 0x3f0000003333e820 */ /* 0x000fe20000400000 */
[----:B------:R-:W2:Y:S01]  /*9a60*/  MUFU.EX2 R47, R47 ;  /* 0x0000002f002f7308 */ /* 0x000ea20000000800 */
[----:B-1----:R-:W-:Y:S01]  /*9a70*/  @!P4 FMUL R50, R50, R50 ;  /* 0x000000323232c220 */ /* 0x002fe20000400000 */
[----:B------:R-:W-:Y:S01]  /*9a80*/  FSETP.GEU.AND P4, PT, R54, -126, PT ;  /* 0xc2fc00003600780b */ /* 0x000fe20003f8e000 */
[----:B------:R-:W1:Y:S04]  /*9a90*/  SHFL.BFLY PT, R63, R4, 0x2, 0x1f ;  /* 0x0c401f00043f7f89 */ /* 0x000e6800000e0000 */
[----:B------:R-:W-:Y:S01]  /*9aa0*/  @!P3 FMUL R67, R67, 0.5 ;  /* 0x3f0000004343b820 */ /* 0x000fe20000400000 */
[----:B------:R-:W4:Y:S01]  /*9ab0*/  MUFU.EX2 R51, R51 ;  /* 0x0000003300337308 */ /* 0x000f220000000800 */
[----:B---3--:R-:W-:Y:S01]  /*9ac0*/  @!P5 FMUL R58, R58, R58 ;  /* 0x0000003a3a3ad220 */ /* 0x008fe20000400000 */
[----:B------:R-:W-:-:S05]  /*9ad0*/  FSETP.GEU.AND P5, PT, R71, -126, PT ;  /* 0xc2fc00004700780b */ /* 0x000fca0003fae000 */
[----:B------:R-:W-:Y:S01]  /*9ae0*/  @!P4 FMUL R54, R54, 0.5 ;  /* 0x3f0000003636c820 */ /* 0x000fe20000400000 */
[----:B------:R3:W5:Y:S01]  /*9af0*/  MUFU.EX2 R62, R67 ;  /* 0x00000043003e7308 */ /* 0x0007620000000800 */
[----:B--2---:R-:W-:Y:S01]  /*9b00*/  @!P2 FMUL R47, R47, R47 ;  /* 0x0000002f2f2fa220 */ /* 0x004fe20000400000 */
[----:B------:R-:W-:-:S05]  /*9b10*/  FSETP.GEU.AND P2, PT, R59, -126, PT ;  /* 0xc2fc00003b00780b */ /* 0x000fca0003f4e000 */
[----:B------:R-:W-:Y:S01]  /*9b20*/  @!P5 FMUL R71, R71, 0.5 ;  /* 0x3f0000004747d820 */ /* 0x000fe20000400000 */
[----:B------:R-:W2:Y:S01]  /*9b30*/  MUFU.EX2 R54, R54 ;  /* 0x0000003600367308 */ /* 0x000ea20000000800 */
[----:B----4-:R-:W-:Y:S01]  /*9b40*/  @!P6 FMUL R51, R51, R51 ;  /* 0x000000333333e220 */ /* 0x010fe20000400000 */
[----:B------:R-:W-:Y:S01]  /*9b50*/  FSETP.GEU.AND P6, PT, R66, -126, PT ;  /* 0xc2fc00004200780b */ /* 0x000fe20003fce000 */
[----:B---3--:R-:W-:Y:S01]  /*9b60*/  FFMA R67, R83, UR26, -R26 ;  /* 0x0000001a53437c23 */ /* 0x008fe2000800081a */
[----:B-1----:R-:W-:-:S03]  /*9b70*/  FMNMX R4, R4, R63, !PT ;  /* 0x0000003f04047209 */ /* 0x002fc60007800000 */
[----:B------:R-:W-:Y:S01]  /*9b80*/  @!P2 FMUL R59, R59, 0.5 ;  /* 0x3f0000003b3ba820 */ /* 0x000fe20000400000 */
[----:B------:R1:W3:Y:S01]  /*9b90*/  MUFU.EX2 R55, R71 ;  /* 0x0000004700377308 */ /* 0x0002e20000000800 */
[----:B-----5:R-:W-:Y:S01]  /*9ba0*/  @!P3 FMUL R62, R62, R62 ;  /* 0x0000003e3e3eb220 */ /* 0x020fe20000400000 */
[----:B------:R-:W-:-:S05]  /*9bb0*/  FSETP.GEU.AND P3, PT, R70, -126, PT ;  /* 0xc2fc00004600780b */ /* 0x000fca0003f6e000 */
[----:B------:R-:W-:Y:S01]  /*9bc0*/  @!P6 FMUL R66, R66, 0.5 ;  /* 0x3f0000004242e820 */ /* 0x000fe20000400000 */
[----:B------:R-:W4:Y:S01]  /*9bd0*/  MUFU.EX2 R59, R59 ;  /* 0x0000003b003b7308 */ /* 0x000f220000000800 */
[----:B--2---:R-:W-:Y:S01]  /*9be0*/  @!P4 FMUL R54, R54, R54 ;  /* 0x000000363636c220 */ /* 0x004fe20000400000 */
[----:B------:R-:W-:Y:S01]  /*9bf0*/  FSETP.GEU.AND P4, PT, R30, -126, PT ;  /* 0xc2fc00001e00780b */ /* 0x000fe20003f8e000 */
[----:B-1----:R-:W-:-:S04]  /*9c00*/  FFMA R71, R87, UR26, -R26 ;  /* 0x0000001a57477c23 */ /* 0x002fc8000800081a */
        /* <DEDUP_REMOVED lines=9> */
[----:B------:R-:W3:Y:S01]  /*9ca0*/  MUFU.EX2 R63, R30 ;  /* 0x0000001e003f7308 */ /* 0x000ee20000000800 */
[----:B-1----:R-:W-:Y:S01]  /*9cb0*/  @!P6 FMUL R66, R66, R66 ;  /* 0x000000424242e220 */ /* 0x002fe20000400000 */
[----:B------:R-:W-:-:S04]  /*9cc0*/  FSETP.NEU.AND P6, PT, R4, -INF , PT ;  /* 0xff8000000400780b */ /* 0x000fc80003fcd000 */
[----:B------:R-:W-:Y:S01]  /*9cd0*/  FSEL R82, R4, RZ, P6 ;  /* 0x000000ff04527208 */ /* 0x000fe20003000000 */
[----:B------:R-:W-:Y:S01]  /*9ce0*/  @!P2 FMUL R67, R67, 0.5 ;  /* 0x3f0000004343a820 */ /* 0x000fe20000400000 */
[----:B------:R-:W1:Y:S01]  /*9cf0*/  MUFU.EX2 R74, R74 ;  /* 0x0000004a004a7308 */ /* 0x000e620000000800 */
[----:B--2---:R-:W-:Y:S01]  /*9d00*/  @!P3 FMUL R70, R70, R70 ;  /* 0x000000464646b220 */ /* 0x004fe20000400000 */
[----:B------:R-:W-:Y:S01]  /*9d10*/  FSETP.GEU.AND P3, PT, R71, -126, PT ;  /* 0xc2fc00004700780b */ /* 0x000fe20003f6e000 */
[----:B------:R-:W-:Y:S01]  /*9d20*/  FMUL R79, R82, UR26 ;  /* 0x0000001a524f7c20 */ /* 0x000fe20008400000 */
[----:B------:R-:W-:Y:S01]  /*9d30*/  FSETP.GEU.AND P6, PT, R78, -126, PT ;  /* 0xc2fc00004e00780b */ /* 0x000fe20003fce000 */
[----:B------:R-:W-:Y:S02]  /*9d40*/  FADD R82, -R82, R9 ;  /* 0x0000000952527221 */ /* 0x000fe40000000100 */
[--C-:B------:R-:W-:Y:S01]  /*9d50*/  FFMA R24, R24, UR26, -R79.reuse ;  /* 0x0000001a18187c23 */ /* 0x100fe2000800084f */
[----:B------:R-:W2:Y:S01]  /*9d60*/  MUFU.EX2 R67, R67 ;  /* 0x0000004300437308 */ /* 0x000ea20000000800 */
[--C-:B------:R-:W-:Y:S01]  /*9d70*/  FFMA R26, R28, UR26, -R79.reuse ;  /* 0x0000001a1c1a7c23 */ /* 0x100fe2000800084f */
[----:B---3--:R-:W-:Y:S01]  /*9d80*/  @!P4 FMUL R63, R63, R63 ;  /* 0x0000003f3f3fc220 */ /* 0x008fe20000400000 */
[--C-:B------:R-:W-:Y:S01]  /*9d90*/  FFMA R25, R25, UR26, -R79.reuse ;  /* 0x0000001a19197c23 */ /* 0x100fe2000800084f */
[----:B------:R-:W-:Y:S01]  /*9da0*/  FSETP.GEU.AND P4, PT, R24, -126, PT ;  /* 0xc2fc00001800780b */ /* 0x000fe20003f8e000 */
[--C-:B------:R-:W-:Y:S01]  /*9db0*/  FFMA R28, R32, UR26, -R79.reuse ;  /* 0x0000001a201c7c23 */ /* 0x100fe2000800084f */
[--C-:B------:R-:W-:Y:S01]  /*9dc0*/  FFMA R29, R29, UR26, -R79.reuse ;  /* 0x0000001a1d1d7c23 */ /* 0x100fe2000800084f */
[----:B------:R-:W-:Y:S01]  /*9dd0*/  @!P3 FMUL R71, R71, 0.5 ;  /* 0x3f0000004747b820 */ /* 0x000fe20000400000 */
[--C-:B------:R-:W-:Y:S01]  /*9de0*/  FFMA R32, R33, UR26, -R79.reuse ;  /* 0x0000001a21207c23 */ /* 0x100fe2000800084f */
[----:B-1----:R-:W-:Y:S01]  /*9df0*/  @!P5 FMUL R74, R74, R74 ;  /* 0x0000004a4a4ad220 */ /* 0x002fe20000400000 */
[----:B------:R-:W-:Y:S01]  /*9e00*/  FSETP.GEU.AND P5, PT, R25, -126, PT ;  /* 0xc2fc00001900780b */ /* 0x000fe20003fae000 */
[----:B------:R-:W-:Y:S01]  /*9e10*/  @!P6 FMUL R78, R78, 0.5 ;  /* 0x3f0000004e4ee820 */ /* 0x000fe20000400000 */
[--C-:B------:R-:W-:Y:S01]  /*9e20*/  FFMA R30, R36, UR26, -R79.reuse ;  /* 0x0000001a241e7c23 */ /* 0x100fe2000800084f */
[----:B------:R-:W1:Y:S01]  /*9e30*/  MUFU.EX2 R71, R71 ;  /* 0x0000004700477308 */ /* 0x000e620000000800 */
[--C-:B------:R-:W-:Y:S01]  /*9e40*/  FFMA R40, R40, UR26, -R79.reuse ;  /* 0x0000001a28287c23 */ /* 0x100fe2000800084f */
[--C-:B------:R-:W-:Y:S01]  /*9e50*/  FFMA R36, R44, UR26, -R79.reuse ;  /* 0x0000001a2c247c23 */ /* 0x100fe2000800084f */
[--C-:B------:R-:W-:Y:S01]  /*9e60*/  FFMA R48, R48, UR26, -R79.reuse ;  /* 0x0000001a30307c23 */ /* 0x100fe2000800084f */
[----:B--2---:R-:W-:Y:S01]  /*9e70*/  @!P2 FMUL R67, R67, R67 ;  /* 0x000000434343a220 */ /* 0x004fe20000400000 */
[----:B------:R-:W-:Y:S01]  /*9e80*/  FSETP.GEU.AND P2, PT, R26, -126, PT ;  /* 0xc2fc00001a00780b */ /* 0x000fe20003f4e000 */
[----:B------:R-:W-:Y:S01]  /*9e90*/  @!P4 FMUL R24, R24, 0.5 ;  /* 0x3f0000001818c820 */ /* 0x000fe20000400000 */
[--C-:B------:R-:W-:Y:S01]  /*9ea0*/  FFMA R44, R45, UR26, -R79.reuse ;  /* 0x0000001a2d2c7c23 */ /* 0x100fe2000800084f */
[----:B------:R-:W2:Y:S01]  /*9eb0*/  MUFU.EX2 R78, R78 ;  /* 0x0000004e004e7308 */ /* 0x000ea20000000800 */
[--C-:B------:R-:W-:Y:S01]  /*9ec0*/  FFMA R52, R52, UR26, -R79.reuse ;  /* 0x0000001a34347c23 */ /* 0x100fe2000800084f */
[----:B------:R-:W-:Y:S01]  /*9ed0*/  @!P5 FMUL R25, R25, 0.5 ;  /* 0x3f0000001919d820 */ /* 0x000fe20000400000 */
[--C-:B------:R-:W-:Y:S01]  /*9ee0*/  FFMA R56, R56, UR26, -R79.reuse ;  /* 0x0000001a38387c23 */ /* 0x100fe2000800084f */
[--C-:B------:R-:W-:Y:S01]  /*9ef0*/  FFMA R64, R64, UR26, -R79.reuse ;  /* 0x0000001a40407c23 */ /* 0x100fe2000800084f */
[--C-:B------:R-:W-:Y:S01]  /*9f00*/  FFMA R68, R68, UR26, -R79.reuse ;  /* 0x0000001a44447c23 */ /* 0x100fe2000800084f */
[--C-:B------:R-:W-:Y:S01]  /*9f10*/  FFMA R60, R60, UR26, -R79.reuse ;  /* 0x0000001a3c3c7c23 */ /* 0x100fe2000800084f */
[--C-:B------:R-:W-:Y:S01]  /*9f20*/  FFMA R72, R72, UR26, -R79.reuse ;  /* 0x0000001a48487c23 */ /* 0x100fe2000800084f */
[----:B------:R-:W3:Y:S01]  /*9f30*/  MUFU.EX2 R24, R24 ;  /* 0x0000001800187308 */ /* 0x000ee20000000800 */
[----:B-1----:R-:W-:Y:S01]  /*9f40*/  @!P3 FMUL R71, R71, R71 ;  /* 0x000000474747b220 */ /* 0x002fe20000400000 */
[----:B------:R-:W-:Y:S01]  /*9f50*/  @!P2 FMUL R26, R26, 0.5 ;  /* 0x3f0000001a1aa820 */ /* 0x000fe20000400000 */
[----:B------:R-:W-:Y:S01]  /*9f60*/  FSETP.GEU.AND P3, PT, R28, -126, PT ;  /* 0xc2fc00001c00780b */ /* 0x000fe20003f6e000 */
[--C-:B------:R-:W-:Y:S01]  /*9f70*/  FFMA R86, R69, UR26, -R79.reuse ;  /* 0x0000001a45567c23 */ /* 0x100fe2000800084f */
[--C-:B------:R-:W-:Y:S01]  /*9f80*/  FFMA R76, R76, UR26, -R79.reuse ;  /* 0x0000001a4c4c7c23 */ /* 0x100fe2000800084f */
[--C-:B------:R-:W-:Y:S01]  /*9f90*/  FFMA R80, R80, UR26, -R79.reuse ;  /* 0x0000001a50507c23 */ /* 0x100fe2000800084f */
[--C-:B------:R-:W-:Y:S01]  /*9fa0*/  FFMA R81, R81, UR26, -R79.reuse ;  /* 0x0000001a51517c23 */ /* 0x100fe2000800084f */
[----:B------:R1:W4:Y:S01]  /*9fb0*/  MUFU.EX2 R75, R25 ;  /* 0x00000019004b7308 */ /* 0x0003220000000800 */
[----:B--2---:R-:W-:Y:S01]  /*9fc0*/  @!P6 FMUL R78, R78, R78 ;  /* 0x0000004e4e4ee220 */ /* 0x004fe20000400000 */
[----:B------:R-:W-:Y:S01]  /*9fd0*/  FSETP.GEU.AND P6, PT, R29, -126, PT ;  /* 0xc2fc00001d00780b */ /* 0x000fe20003fce000 */
[--C-:B------:R-:W-:Y:S01]  /*9fe0*/  FFMA R77, R77, UR26, -R79.reuse ;  /* 0x0000001a4d4d7c23 */ /* 0x100fe2000800084f */
[----:B------:R-:W-:Y:S01]  /*9ff0*/  FFMA R84, R84, UR26, -R79 ;  /* 0x0000001a54547c23 */ /* 0x000fe2000800084f */
[----:B------:R-:W-:Y:S01]  /*a000*/  FADD R87, R42, R67 ;  /* 0x000000432a577221 */ /* 0x000fe20000000000 */
[----:B------:R-:W-:-:S02]  /*a010*/  FMUL R82, R82, UR26 ;  /* 0x0000001a52527c20 */ /* 0x000fc40008400000 */
[----:B------:R-:W2:Y:S01]  /*a020*/  MUFU.EX2 R26, R26 ;  /* 0x0000001a001a7308 */ /* 0x000ea20000000800 */
[----:B------:R-:W-:Y:S01]  /*a030*/  @!P3 FMUL R28, R28, 0.5 ;  /* 0x3f0000001c1cb820 */ /* 0x000fe20000400000 */
[----:B-1----:R-:W-:Y:S01]  /*a040*/  FFMA R25, R37, UR26, -R79 ;  /* 0x0000001a25197c23 */ /* 0x002fe2000800084f */
[----:B---3--:R-:W-:Y:S01]  /*a050*/  @!P4 FMUL R24, R24, R24 ;  /* 0x000000181818c220 */ /* 0x008fe20000400000 */
[----:B------:R-:W-:-:S03]  /*a060*/  FSETP.GEU.AND P4, PT, R32, -126, PT ;  /* 0xc2fc00002000780b */ /* 0x000fc60003f8e000 */
[----:B------:R-:W-:Y:S01]  /*a070*/  @!P6 FMUL R29, R29, 0.5 ;  /* 0x3f0000001d1de820 */ /* 0x000fe20000400000 */
[----:B------:R-:W1:Y:S01]  /*a080*/  MUFU.EX2 R28, R28 ;  /* 0x0000001c001c7308 */ /* 0x000e620000000800 */
[----:B----4-:R-:W-:Y:S01]  /*a090*/  @!P5 FMUL R75, R75, R75 ;  /* 0x0000004b4b4bd220 */ /* 0x010fe20000400000 */
[----:B------:R-:W-:-:S06]  /*a0a0*/  FSETP.GEU.AND P5, PT, R30, -126, PT ;  /* 0xc2fc00001e00780b */ /* 0x000fcc0003fae000 */
[----:B------:R3:W4:Y:S01]  /*a0b0*/  MUFU.EX2 R33, R29 ;  /* 0x0000001d00217308 */ /* 0x0007220000000800 */
[----:B--2---:R-:W-:Y:S01]  /*a0c0*/  @!P2 FMUL R26, R26, R26 ;  /* 0x0000001a1a1aa220 */ /* 0x004fe20000400000 */
[----:B------:R-:W-:Y:S01]  /*a0d0*/  FSETP.GEU.AND P2, PT, R25, -126, PT ;  /* 0xc2fc00001900780b */ /* 0x000fe20003f4e000 */
[----:B------:R-:W-:-:S04]  /*a0e0*/  @!P4 FMUL R32, R32, 0.5 ;  /* 0x3f0000002020c820 */ /* 0x000fc80000400000 */
[----:B------:R-:W-:Y:S01]  /*a0f0*/  @!P5 FMUL R30, R30, 0.5 ;  /* 0x3f0000001e1ed820 */ /* 0x000fe20000400000 */
[----:B------:R-:W2:Y:S01]  /*a100*/  MUFU.EX2 R37, R32 ;  /* 0x0000002000257308 */ /* 0x000ea20000000800 */
[----:B---3--:R-:W-:Y:S01]  /*a110*/  FFMA R29, R41, UR26, -R79 ;  /* 0x0000001a291d7c23 */ /* 0x008fe2000800084f */
[----:B-1----:R-:W-:-:S04]  /*a120*/  @!P3 FMUL R28, R28, R28 ;  /* 0x0000001c1c1cb220 */ /* 0x002fc80000400000 */
[----:B------:R-:W-:Y:S01]  /*a130*/  FSETP.GEU.AND P3, PT, R29, -126, PT ;  /* 0xc2fc00001d00780b */ /* 0x000fe20003f6e000 */
        /* <DEDUP_REMOVED lines=9> */
[----:B------:R2:W5:Y:S01]  /*a1d0*/  MUFU.EX2 R45, R29 ;  /* 0x0000001d002d7308 */ /* 0x0005620000000800 */
[----:B-1----:R-:W-:Y:S01]  /*a1e0*/  @!P5 FMUL R30, R30, R30 ;  /* 0x0000001e1e1ed220 */ /* 0x002fe20000400000 */
[----:B------:R-:W-:Y:S01]  /*a1f0*/  FSETP.GEU.AND P5, PT, R44, -126, PT ;  /* 0xc2fc00002c00780b */ /* 0x000fe20003fae000 */
[----:B---3--:R-:W-:-:S04]  /*a200*/  FFMA R25, R49, UR26, -R79 ;  /* 0x0000001a31197c23 */ /* 0x008fc8000800084f */
[----:B------:R-:W-:Y:S01]  /*a210*/  @!P4 FMUL R36, R36, 0.5 ;  /* 0x3f0000002424c820 */ /* 0x000fe20000400000 */
[----:B------:R-:W1:Y:S01]  /*a220*/  MUFU.EX2 R32, R40 ;  /* 0x0000002800207308 */ /* 0x000e620000000800 */
[----:B----4-:R-:W-:Y:S01]  /*a230*/  @!P2 FMUL R41, R41, R41 ;  /* 0x000000292929a220 */ /* 0x010fe20000400000 */
[----:B------:R-:W-:Y:S01]  /*a240*/  FSETP.GEU.AND P2, PT, R48, -126, PT ;  /* 0xc2fc00003000780b */ /* 0x000fe20003f4e000 */
[----:B--2---:R-:W-:-:S04]  /*a250*/  FFMA R29, R53, UR26, -R79 ;  /* 0x0000001a351d7c23 */ /* 0x004fc8000800084f */
[----:B------:R-:W-:Y:S01]  /*a260*/  @!P5 FMUL R44, R44, 0.5 ;  /* 0x3f0000002c2cd820 */ /* 0x000fe20000400000 */
[----:B------:R-:W2:Y:S01]  /*a270*/  MUFU.EX2 R36, R36 ;  /* 0x0000002400247308 */ /* 0x000ea20000000800 */
[----:B-----5:R-:W-:Y:S01]  /*a280*/  @!P3 FMUL R45, R45, R45 ;  /* 0x0000002d2d2db220 */ /* 0x020fe20000400000 */
[----:B------:R-:W-:-:S05]  /*a290*/  FSETP.GEU.AND P3, PT, R52, -126, PT ;  /* 0xc2fc00003400780b */ /* 0x000fca0003f6e000 */
[----:B------:R-:W-:Y:S01]  /*a2a0*/  @!P2 FMUL R48, R48, 0.5 ;  /* 0x3f0000003030a820 */ /* 0x000fe20000400000 */
[----:B------:R3:W4:Y:S01]  /*a2b0*/  MUFU.EX2 R49, R44 ;  /* 0x0000002c00317308 */ /* 0x0007220000000800 */
[----:B-1----:R-:W-:Y:S01]  /*a2c0*/  @!P6 FMUL R32, R32, R32 ;  /* 0x000000202020e220 */ /* 0x002fe20000400000 */
[----:B------:R-:W-:-:S05]  /*a2d0*/  FSETP.GEU.AND P6, PT, R25, -126, PT ;  /* 0xc2fc00001900780b */ /* 0x000fca0003fce000 */
[----:B------:R-:W-:Y:S01]  /*a2e0*/  @!P3 FMUL R52, R52, 0.5 ;  /* 0x3f0000003434b820 */ /* 0x000fe20000400000 */
[----:B------:R-:W1:Y:S01]  /*a2f0*/  MUFU.EX2 R40, R48 ;  /* 0x0000003000287308 */ /* 0x000e620000000800 */
[----:B---3--:R-:W-:Y:S01]  /*a300*/  FFMA R44, R57, UR26, -R79 ;  /* 0x0000001a392c7c23 */ /* 0x008fe2000800084f */
[----:B--2---:R-:W-:Y:S01]  /*a310*/  @!P4 FMUL R36, R36, R36 ;  /* 0x000000242424c220 */ /* 0x004fe20000400000 */
[----:B------:R-:W-:-:S04]  /*a320*/  FSETP.GEU.AND P4, PT, R29, -126, PT ;  /* 0xc2fc00001d00780b */ /* 0x000fc80003f8e000 */
[----:B------:R-:W-:Y:S01]  /*a330*/  @!P6 FMUL R25, R25, 0.5 ;  /* 0x3f0000001919e820 */ /* 0x000fe20000400000 */
[----:B------:R-:W2:Y:S01]  /*a340*/  MUFU.EX2 R52, R52 ;  /* 0x0000003400347308 */ /* 0x000ea20000000800 */
[----:B----4-:R-:W-:Y:S01]  /*a350*/  @!P5 FMUL R49, R49, R49 ;  /* 0x000000313131d220 */ /* 0x010fe20000400000 */
[----:B------:R-:W-:-:S06]  /*a360*/  FSETP.GEU.AND P5, PT, R56, -126, PT ;  /* 0xc2fc00003800780b */ /* 0x000fcc0003fae000 */
[----:B------:R-:W-:Y:S01]  /*a370*/  @!P4 FMUL R29, R29, 0.5 ;  /* 0x3f0000001d1dc820 */ /* 0x000fe20000400000 */
[----:B-1----:R-:W-:Y:S01]  /*a380*/  @!P2 FMUL R40, R40, R40 ;  /* 0x000000282828a220 */ /* 0x002fe20000400000 */
[----:B------:R-:W-:Y:S01]  /*a390*/  FSETP.GEU.AND P2, PT, R44, -126, PT ;  /* 0xc2fc00002c00780b */ /* 0x000fe20003f4e000 */
[----:B------:R1:W3:Y:S04]  /*a3a0*/  MUFU.EX2 R53, R25 ;  /* 0x0000001900357308 */ /* 0x0002e80000000800 */
[----:B------:R-:W-:Y:S01]  /*a3b0*/  @!P5 FMUL R56, R56, 0.5 ;  /* 0x3f0000003838d820 */ /* 0x000fe20000400000 */
[----:B--2---:R-:W-:-:S03]  /*a3c0*/  @!P3 FMUL R52, R52, R52 ;  /* 0x000000343434b220 */ /* 0x004fc60000400000 */
[----:B------:R2:W4:Y:S01]  /*a3d0*/  MUFU.EX2 R57, R29 ;  /* 0x0000001d00397308 */ /* 0x0005220000000800 */
[----:B-1----:R-:W-:-:S03]  /*a3e0*/  FFMA R25, R61, UR26, -R79 ;  /* 0x0000001a3d197c23 */ /* 0x002fc6000800084f */
[----:B------:R-:W-:Y:S02]  /*a3f0*/  @!P2 FMUL R44, R44, 0.5 ;  /* 0x3f0000002c2ca820 */ /* 0x000fe40000400000 */
[----:B------:R-:W-:Y:S02]  /*a400*/  FSETP.GEU.AND P3, PT, R25, -126, PT ;  /* 0xc2fc00001900780b */ /* 0x000fe40003f6e000 */
[----:B------:R-:W1:Y:S01]  /*a410*/  MUFU.EX2 R83, R56 ;  /* 0x0000003800537308 */ /* 0x000e620000000800 */
[----:B--2---:R-:W-:Y:S01]  /*a420*/  FFMA R29, R65, UR26, -R79 ;  /* 0x0000001a411d7c23 */ /* 0x004fe2000800084f */
[----:B---3--:R-:W-:Y:S01]  /*a430*/  @!P6 FMUL R53, R53, R53 ;  /* 0x000000353535e220 */ /* 0x008fe20000400000 */
[----:B------:R-:W-:-:S05]  /*a440*/  FSETP.GEU.AND P6, PT, R60, -126, PT ;  /* 0xc2fc00003c00780b */ /* 0x000fca0003fce000 */
[----:B------:R-:W2:Y:S01]  /*a450*/  MUFU.EX2 R44, R44 ;  /* 0x0000002c002c7308 */ /* 0x000ea20000000800 */
[----:B----4-:R-:W-:Y:S01]  /*a460*/  @!P4 FMUL R57, R57, R57 ;  /* 0x000000393939c220 */ /* 0x010fe20000400000 */
[----:B------:R-:W-:Y:S01]  /*a470*/  FSETP.GEU.AND P4, PT, R64, -126, PT ;  /* 0xc2fc00004000780b */ /* 0x000fe20003f8e000 */
[----:B------:R-:W-:-:S05]  /*a480*/  @!P3 FMUL R25, R25, 0.5 ;  /* 0x3f0000001919b820 */ /* 0x000fca0000400000 */
[----:B------:R3:W4:Y:S01]  /*a490*/  MUFU.EX2 R48, R25 ;  /* 0x0000001900307308 */ /* 0x0007220000000800 */
[----:B-1----:R-:W-:Y:S01]  /*a4a0*/  @!P5 FMUL R83, R83, R83 ;  /* 0x000000535353d220 */ /* 0x002fe20000400000 */
[----:B------:R-:W-:Y:S01]  /*a4b0*/  FSETP.GEU.AND P5, PT, R29, -126, PT ;  /* 0xc2fc00001d00780b */ /* 0x000fe20003fae000 */
[----:B------:R-:W-:-:S04]  /*a4c0*/  @!P6 FMUL R60, R60, 0.5 ;  /* 0x3f0000003c3ce820 */ /* 0x000fc80000400000 */
[----:B------:R-:W-:Y:S01]  /*a4d0*/  @!P4 FMUL R64, R64, 0.5 ;  /* 0x3f0000004040c820 */ /* 0x000fe20000400000 */
[----:B------:R-:W1:Y:S01]  /*a4e0*/  MUFU.EX2 R61, R60 ;  /* 0x0000003c003d7308 */ /* 0x000e620000000800 */
[----:B--2---:R-:W-:Y:S01]  /*a4f0*/  @!P2 FMUL R44, R44, R44 ;  /* 0x0000002c2c2ca220 */ /* 0x004fe20000400000 */
[----:B------:R-:W-:Y:S01]  /*a500*/  FSETP.GEU.AND P2, PT, R68, -126, PT ;  /* 0xc2fc00004400780b */ /* 0x000fe20003f4e000 */
[--C-:B---3--:R-:W-:Y:S01]  /*a510*/  FFMA R25, R73, UR26, -R79.reuse ;  /* 0x0000001a49197c23 */ /* 0x108fe2000800084f */
[----:B------:R-:W-:Y:S01]  /*a520*/  FFMA R79, R85, UR26, -R79 ;  /* 0x0000001a554f7c23 */ /* 0x000fe2000800084f */
[----:B------:R-:W-:Y:S02]  /*a530*/  FADD R85, R34, R59 ;  /* 0x0000003b22557221 */ /* 0x000fe40000000000 */
[----:B------:R-:W-:Y:S01]  /*a540*/  @!P5 FMUL R29, R29, 0.5 ;  /* 0x3f0000001d1dd820 */ /* 0x000fe20000400000 */
[----:B------:R2:W3:Y:S01]  /*a550*/  MUFU.EX2 R65, R64 ;  /* 0x0000004000417308 */ /* 0x0004e20000000800 */
[----:B----4-:R-:W-:Y:S01]  /*a560*/  @!P3 FMUL R48, R48, R48 ;  /* 0x000000303030b220 */ /* 0x010fe20000400000 */
[----:B------:R-:W-:-:S05]  /*a570*/  FSETP.GEU.AND P3, PT, R72, -126, PT ;  /* 0xc2fc00004800780b */ /* 0x000fca0003f6e000 */
[----:B------:R-:W-:Y:S01]  /*a580*/  @!P2 FMUL R68, R68, 0.5 ;  /* 0x3f0000004444a820 */ /* 0x000fe20000400000 */
[----:B------:R4:W5:Y:S01]  /*a590*/  MUFU.EX2 R56, R29 ;  /* 0x0000001d00387308 */ /* 0x0009620000000800 */
[----:B-1----:R-:W-:Y:S01]  /*a5a0*/  @!P6 FMUL R61, R61, R61 ;  /* 0x0000003d3d3de220 */ /* 0x002fe20000400000 */
[----:B------:R-:W-:Y:S01]  /*a5b0*/  FSETP.GEU.AND P6, PT, R86, -126, PT ;  /* 0xc2fc00005600780b */ /* 0x000fe20003fce000 */
[----:B--2---:R-:W-:-:S04]  /*a5c0*/  FADD R64, R15, R62 ;  /* 0x0000003e0f407221 */ /* 0x004fc80000000000 */
[----:B------:R-:W-:Y:S01]  /*a5d0*/  @!P3 FMUL R72, R72, 0.5 ;  /* 0x3f0000004848b820 */ /* 0x000fe20000400000 */
[----:B------:R1:W2:Y:S01]  /*a5e0*/  MUFU.EX2 R69, R68 ;  /* 0x0000004400457308 */ /* 0x0002a20000000800 */
[----:B---3--:R-:W-:Y:S01]  /*a5f0*/  @!P4 FMUL R65, R65, R65 ;  /* 0x000000414141c220 */ /* 0x008fe20000400000 */
[----:B------:R-:W-:Y:S01]  /*a600*/  FSETP.GEU.AND P4, PT, R25, -126, PT ;  /* 0xc2fc00001900780b */ /* 0x000fe20003f8e000 */
[----:B----4-:R-:W-:Y:S01]  /*a610*/  FADD R29, -R11, R8 ;  /* 0x000000080b1d7221 */ /* 0x010fe20000000100 */
[----:B------:R-:W-:Y:S01]  /*a620*/  FADD R11, R21, R66 ;  /* 0x00000042150b7221 */ /* 0x000fe20000000000 */
[----:B------:R-:W-:Y:S01]  /*a630*/  FADD R8, R10, R43 ;  /* 0x0000002b0a087221 */ /* 0x000fe20000000000 */
[----:B------:R-:W-:Y:S01]  /*a640*/  FADD R136, R64, R87 ;  /* 0x0000005740887221 */ /* 0x000fe20000000000 */
[----:B------:R-:W-:Y:S01]  /*a650*/  @!P6 FMUL R86, R86, 0.5 ;  /* 0x3f0000005656e820 */ /* 0x000fe20000400000 */
[----:B------:R3:W4:Y:S01]  /*a660*/  MUFU.EX2 R73, R72 ;  /* 0x0000004800497308 */ /* 0x0007220000000800 */
[----:B-----5:R-:W-:Y:S01]  /*a670*/  @!P5 FMUL R56, R56, R56 ;  /* 0x000000383838d220 */ /* 0x020fe20000400000 */
[----:B------:R-:W-:Y:S01]  /*a680*/  FSETP.GEU.AND P5, PT, R76, -126, PT ;  /* 0xc2fc00004c00780b */ /* 0x000fe20003fae000 */
[----:B------:R-:W-:Y:S01]  /*a690*/  FADD R129, R8, R11 ;  /* 0x0000000b08817221 */ /* 0x000fe20000000000 */
[----:B-1----:R-:W-:Y:S01]  /*a6a0*/  FADD R68, R23, R74 ;  /* 0x0000004a17447221 */ /* 0x002fe20000000000 */
[----:B------:R-:W-:Y:S01]  /*a6b0*/  FADD R8, R13, R50 ;  /* 0x000000320d087221 */ /* 0x000fe20000000000 */
[----:B------:R-:W-:Y:S01]  /*a6c0*/  FMUL R87, R29, UR26 ;  /* 0x0000001a1d577c20 */ /* 0x000fe20008400000 */
[----:B------:R-:W-:Y:S01]  /*a6d0*/  @!P4 FMUL R25, R25, 0.5 ;  /* 0x3f0000001919c820 */ /* 0x000fe20000400000 */
[----:B------:R-:W1:Y:S01]  /*a6e0*/  MUFU.EX2 R86, R86 ;  /* 0x0000005600567308 */ /* 0x000e620000000800 */
[----:B--2---:R-:W-:Y:S01]  /*a6f0*/  @!P2 FMUL R69, R69, R69 ;  /* 0x000000454545a220 */ /* 0x004fe20000400000 */
[----:B------:R-:W-:Y:S01]  /*a700*/  FSETP.GEU.AND P2, PT, R80, -126, PT ;  /* 0xc2fc00005000780b */ /* 0x000fe20003f4e000 */
[----:B------:R-:W-:Y:S01]  /*a710*/  FADD R131, R8, R85 ;  /* 0x0000005508837221 */ /* 0x000fe20000000000 */
[----:B------:R-:W-:Y:S01]  /*a720*/  FADD R8, R27, R58 ;  /* 0x0000003a1b087221 */ /* 0x000fe20000000000 */
[----:B------:R-:W-:Y:S01]  /*a730*/  FADD R85, R35, R70 ;  /* 0x0000004623557221 */ /* 0x000fe20000000000 */
[----:B---3--:R-:W-:Y:S01]  /*a740*/  FADD R72, R38, R63 ;  /* 0x0000003f26487221 */ /* 0x008fe20000000000 */
[----:B------:R-:W-:Y:S01]  /*a750*/  @!P5 FMUL R76, R76, 0.5 ;  /* 0x3f0000004c4cd820 */ /* 0x000fe20000400000 */
[----:B------:R2:W3:Y:S01]  /*a760*/  MUFU.EX2 R60, R25 ;  /* 0x00000019003c7308 */ /* 0x0004e20000000800 */
[----:B----4-:R-:W-:Y:S01]  /*a770*/  @!P3 FMUL R73, R73, R73 ;  /* 0x000000494949b220 */ /* 0x010fe20000400000 */
[----:B------:R-:W-:Y:S01]  /*a780*/  FSETP.GEU.AND P3, PT, R81, -126, PT ;  /* 0xc2fc00005100780b */ /* 0x000fe20003f6e000 */
[----:B------:R-:W-:Y:S01]  /*a790*/  FADD R132, R8, R85 ;  /* 0x0000005508847221 */ /* 0x000fe20000000000 */
[----:B------:R-:W-:Y:S01]  /*a7a0*/  FADD R29, R75, R44 ;  /* 0x0000002c4b1d7221 */ /* 0x000fe20000000000 */
[----:B------:R-:W-:Y:S01]  /*a7b0*/  FADD R131, R131, R136 ;  /* 0x0000008883837221 */ /* 0x000fe20000000000 */
[----:B------:R-:W-:Y:S01]  /*a7c0*/  F2FP.F16.F32.PACK_AB R35, R38, R35 ;  /* 0x000000232623723e */ /* 0x000fe200000000ff */
[----:B------:R-:W-:Y:S01]  /*a7d0*/  @!P2 FMUL R80, R80, 0.5 ;  /* 0x3f0000005050a820 */ /* 0x000fe20000400000 */
[----:B------:R4:W5:Y:S01]  /*a7e0*/  MUFU.EX2 R9, R76 ;  /* 0x0000004c00097308 */ /* 0x0009620000000800 */
[----:B--2---:R-:W-:Y:S01]  /*a7f0*/  FADD R25, R14, R47 ;  /* 0x0000002f0e197221 */ /* 0x004fe20000000000 */
[----:B-1----:R-:W-:Y:S01]  /*a800*/  @!P6 FMUL R86, R86, R86 ;  /* 0x000000565656e220 */ /* 0x002fe20000400000 */
[----:B------:R-:W-:-:S02]  /*a810*/  FSETP.GEU.AND P6, PT, R82, -126, PT ;  /* 0xc2fc00005200780b */ /* 0x000fc40003fce000 */
[----:B------:R-:W-:Y:S01]  /*a820*/  FADD R134, R25, R68 ;  /* 0x0000004419867221 */ /* 0x000fe20000000000 */
[----:B------:R-:W-:Y:S01]  /*a830*/  FADD R25, R31, R54 ;  /* 0x000000361f197221 */ /* 0x000fe20000000000 */
[----:B------:R-:W-:Y:S01]  /*a840*/  @!P3 FMUL R81, R81, 0.5 ;  /* 0x3f0000005151b820 */ /* 0x000fe20000400000 */
[----:B------:R1:W2:Y:S01]  /*a850*/  MUFU.EX2 R11, R80 ;  /* 0x00000050000b7308 */ /* 0x0002a20000000800 */
[----:B---3--:R-:W-:Y:S01]  /*a860*/  @!P4 FMUL R60, R60, R60 ;  /* 0x0000003c3c3cc220 */ /* 0x008fe20000400000 */
[----:B------:R-:W-:Y:S01]  /*a870*/  FSETP.GEU.AND P4, PT, R77, -126, PT ;  /* 0xc2fc00004d00780b */ /* 0x000fe20003f8e000 */
[----:B------:R-:W-:Y:S01]  /*a880*/  FADD R68, R39, R78 ;  /* 0x0000004e27447221 */ /* 0x000fe20000000000 */
[----:B----4-:R-:W-:Y:S01]  /*a890*/  FADD R76, R32, R73 ;  /* 0x00000049204c7221 */ /* 0x010fe20000000000 */
[----:B------:R-:W-:Y:S01]  /*a8a0*/  FADD R129, R129, R134 ;  /* 0x0000008681817221 */ /* 0x000fe20000000000 */
[----:B------:R-:W-:Y:S01]  /*a8b0*/  F2FP.F16.F32.PACK_AB R32, R45, R32 ;  /* 0x000000202d20723e */ /* 0x000fe200000000ff */
[----:B------:R-:W-:Y:S01]  /*a8c0*/  FADD R135, R25, R68 ;  /* 0x0000004419877221 */ /* 0x000fe20000000000 */
[----:B------:R3:W4:Y:S01]  /*a8d0*/  MUFU.EX2 R64, R81 ;  /* 0x0000005100407308 */ /* 0x0007220000000800 */
[----:B-----5:R-:W-:Y:S01]  /*a8e0*/  @!P5 FMUL R9, R9, R9 ;  /* 0x000000090909d220 */ /* 0x020fe20000400000 */
[----:B------:R-:W-:Y:S01]  /*a8f0*/  FSETP.GEU.AND P5, PT, R84, -126, PT ;  /* 0xc2fc00005400780b */ /* 0x000fe20003fae000 */
[----:B------:R-:W-:Y:S01]  /*a900*/  FADD R68, R20, R55 ;  /* 0x0000003714447221 */ /* 0x000fe20000000000 */
[----:B------:R-:W-:Y:S01]  /*a910*/  FADD R25, R12, R51 ;  /* 0x000000330c197221 */ /* 0x000fe20000000000 */
[----:B-1----:R-:W-:Y:S01]  /*a920*/  FADD R80, R45, R60 ;  /* 0x0000003c2d507221 */ /* 0x002fe20000000000 */
[----:B------:R-:W-:Y:S01]  /*a930*/  @!P6 FMUL R82, R82, 0.5 ;  /* 0x3f0000005252e820 */ /* 0x000fe20000400000 */
[----:B------:R-:W-:Y:S01]  /*a940*/  @!P4 FMUL R77, R77, 0.5 ;  /* 0x3f0000004d4dc820 */ /* 0x000fe20000400000 */
[----:B------:R-:W-:Y:S01]  /*a950*/  FADD R133, R25, R72 ;  /* 0x0000004819857221 */ /* 0x000fe20000000000 */
[----:B--2---:R-:W-:Y:S01]  /*a960*/  @!P2 FMUL R11, R11, R11 ;  /* 0x0000000b0b0ba220 */ /* 0x004fe20000400000 */
[----:B------:R-:W-:Y:S01]  /*a970*/  FSETP.GEU.AND P2, PT, R79, -126, PT ;  /* 0xc2fc00004f00780b */ /* 0x000fe20003f4e000 */
[----:B---3--:R-:W-:Y:S01]  /*a980*/  FADD R81, R46, R71 ;  /* 0x000000472e517221 */ /* 0x008fe20000000000 */
[----:B------:R-:W1:Y:S01]  /*a990*/  MUFU.EX2 R8, R77 ;  /* 0x0000004d00087308 */ /* 0x000e620000000800 */
[----:B------:R-:W-:Y:S01]  /*a9a0*/  FADD R72, R28, R65 ;  /* 0x000000411c487221 */ /* 0x000fe20000000000 */
[----:B------:R-:W-:Y:S01]  /*a9b0*/  FADD R25, R24, R83 ;  /* 0x0000005318197221 */ /* 0x000fe20000000000 */
[----:B------:R-:W-:Y:S01]  /*a9c0*/  @!P5 FMUL R84, R84, 0.5 ;  /* 0x3f0000005454d820 */ /* 0x000fe20000400000 */
[----:B------:R-:W-:Y:S01]  /*a9d0*/  FADD R138, R68, R81 ;  /* 0x00000051448a7221 */ /* 0x000fe20000000000 */
[----:B----4-:R-:W-:Y:S01]  /*a9e0*/  @!P3 FMUL R64, R64, R64 ;  /* 0x000000404040b220 */ /* 0x010fe20000400000 */
[----:B------:R-:W-:Y:S01]  /*a9f0*/  FSETP.GEU.AND P3, PT, R87, -126, PT ;  /* 0xc2fc00005700780b */ /* 0x000fe20003f6e000 */
[----:B------:R-:W-:Y:S01]  /*aa00*/  FADD R81, R40, R11 ;  /* 0x0000000b28517221 */ /* 0x000fe20000000000 */
[----:B------:R2:W3:Y:S01]  /*aa10*/  MUFU.EX2 R77, R84 ;  /* 0x00000054004d7308 */ /* 0x0004e20000000800 */
[----:B------:R-:W-:Y:S01]  /*aa20*/  FADD R85, R25, R76 ;  /* 0x0000004c19557221 */ /* 0x000fe20000000000 */
[----:B------:R-:W-:Y:S01]  /*aa30*/  FADD R76, R53, R64 ;  /* 0x00000040354c7221 */ /* 0x000fe20000000000 */
[----:B------:R-:W-:Y:S01]  /*aa40*/  @!P2 FMUL R79, R79, 0.5 ;  /* 0x3f0000004f4fa820 */ /* 0x000fe20000400000 */
[----:B------:R-:W-:Y:S01]  /*aa50*/  FADD R128, R72, R81 ;  /* 0x0000005148807221 */ /* 0x000fe20000000000 */
[----:B------:R-:W-:Y:S01]  /*aa60*/  FADD R81, R29, R80 ;  /* 0x000000501d517221 */ /* 0x000fe20000000000 */
[----:B------:R-:W-:Y:S01]  /*aa70*/  FADD R29, R37, R56 ;  /* 0x00000038251d7221 */ /* 0x000fe20000000000 */
[----:B------:R-:W-:Y:S01]  /*aa80*/  FADD R25, R26, R61 ;  /* 0x0000003d1a197221 */ /* 0x000fe20000000000 */
[----:B------:R-:W4:Y:S01]  /*aa90*/  MUFU.EX2 R68, R79 ;  /* 0x0000004f00447308 */ /* 0x000f220000000800 */
[----:B------:R-:W-:Y:S01]  /*aaa0*/  FADD R72, R36, R9 ;  /* 0x0000000924487221 */ /* 0x000fe20000000000 */
[----:B-1----:R-:W-:Y:S01]  /*aab0*/  @!P4 FMUL R8, R8, R8 ;  /* 0x000000080808c220 */ /* 0x002fe20000400000 */
[----:B------:R-:W-:Y:S01]  /*aac0*/  @!P3 FMUL R87, R87, 0.5 ;  /* 0x3f0000005757b820 */ /* 0x000fe20000400000 */
[----:B------:R-:W-:Y:S01]  /*aad0*/  FADD R130, R29, R76 ;  /* 0x0000004c1d827221 */ /* 0x000fe20000000000 */
[----:B--2---:R-:W-:Y:S01]  /*aae0*/  FADD R84, R25, R72 ;  /* 0x0000004819547221 */ /* 0x004fe20000000000 */
        /* <DEDUP_REMOVED lines=9> */
[----:B------:R-:W-:Y:S01]  /*ab80*/  FADD R138, R133, R138 ;  /* 0x0000008a858a7221 */ /* 0x000fe20000000000 */
[----:B------:R-:W2:Y:S01]  /*ab90*/  MUFU.EX2 R87, R87 ;  /* 0x0000005700577308 */ /* 0x000ea20000000800 */
[----:B----4-:R-:W-:Y:S01]  /*aba0*/  @!P2 FMUL R68, R68, R68 ;  /* 0x000000444444a220 */ /* 0x010fe20000400000 */
        /* <DEDUP_REMOVED lines=9> */
[----:B------:R-:W-:Y:S01]  /*ac40*/  F2FP.F16.F32.PACK_AB R26, R33, R26 ;  /* 0x0000001a211a723e */ /* 0x000fe200000000ff */
[----:B------:R-:W-:Y:S01]  /*ac50*/  FADD R138, R129, R138 ;  /* 0x0000008a818a7221 */ /* 0x000fe20000000000 */
[----:B------:R-:W-:Y:S01]  /*ac60*/  FADD R72, R25, R72 ;  /* 0x0000004819487221 */ /* 0x000fe20000000000 */
[----:B------:R-:W-:Y:S01]  /*ac70*/  F2FP.F16.F32.PACK_AB R33, R34, R21 ;  /* 0x000000152221723e */ /* 0x000fe200000000ff */
[----:B-1----:R-:W-:Y:S01]  /*ac80*/  @!P6 FMUL R82, R82, R82 ;  /* 0x000000525252e220 */ /* 0x002fe20000400000 */
[----:B------:R-:W-:Y:S01]  /*ac90*/  F2FP.F16.F32.PACK_AB R28, R37, R28 ;  /* 0x0000001c251c723e */ /* 0x000fe200000000ff */
[----:B------:R-:W-:Y:S01]  /*aca0*/  FADD R81, R81, R72 ;  /* 0x0000004851517221 */ /* 0x000fe20000000000 */
[----:B------:R-:W-:Y:S01]  /*acb0*/  SHF.L.U32 R72, R18, 0x1f, RZ ;  /* 0x0000001f12487819 */ /* 0x000fe200000006ff */
[----:B--2---:R-:W-:Y:S01]  /*acc0*/  @!P3 FMUL R87, R87, R87 ;  /* 0x000000575757b220 */ /* 0x004fe20000400000 */
[----:B------:R-:W-:Y:S01]  /*acd0*/  F2FP.F16.F32.PACK_AB R34, R49, R36 ;  /* 0x000000243122723e */ /* 0x000fe200000000ff */
[----:B------:R-:W-:Y:S01]  /*ace0*/  FADD R81, R84, R81 ;  /* 0x0000005154517221 */ /* 0x000fe20000000000 */
[----:B------:R1:W2:Y:S01]  /*acf0*/  SYNCS.PHASECHK.TRANS64.TRYWAIT P2, [UR6+0x20200], R72 ;  /* 0x02020048ff0075a7 */ /* 0x0002a20008040146 */
[----:B------:R-:W-:Y:S01]  /*ad00*/  F2FP.F16.F32.PACK_AB R36, R53, R40 ;  /* 0x000000283524723e */ /* 0x000fe200000000ff */
[----:B------:R-:W-:Y:S01]  /*ad10*/  FFMA R0, R87, R0, R138 ;  /* 0x0000000057007223 */ /* 0x000fe2000000008a */
[----:B------:R-:W-:Y:S01]  /*ad20*/  F2FP.F16.F32.PACK_AB R37, R42, R23 ;  /* 0x000000172a25723e */ /* 0x000fe200000000ff */
[----:B------:R-:W-:Y:S01]  /*ad30*/  FFMA R3, R82, R3, R81 ;  /* 0x0000000352037223 */ /* 0x000fe20000000051 */
[----:B------:R-:W-:Y:S01]  /*ad40*/  F2FP.F16.F32.PACK_AB R30, R41, R30 ;  /* 0x0000001e291e723e */ /* 0x000fe200000000ff */
[----:B------:R-:W-:Y:S01]  /*ad50*/  FMUL R122, R122, R87 ;  /* 0x000000577a7a7220 */ /* 0x000fe20000400000 */
        /* <DEDUP_REMOVED lines=11> */
[-C--:B------:R-:W-:Y:S01]  /*ae10*/  FMUL R118, R118, R87.reuse ;  /* 0x0000005776767220 */ /* 0x080fe20000400000 */
        /* <DEDUP_REMOVED lines=48> */
[----:B------:R-:W-:Y:S01]  /*b120*/  F2FP.F16.F32.PACK_AB R66, R68, R77 ;  /* 0x0000004d4442723e */ /* 0x000fe200000000ff */
[----:B-12---:R-:W-:Y:S06]  /*b130*/  @!P0 BRA `(.L_x_41) ;  /* 0x0000000000048947 */ /* 0x006fec0003800000 */
[----:B------:R-:W-:Y:S01]  /*b140*/  BPT.TRAP 0x1 ;  /* 0x000000040000795c */ /* 0x000fe20000300000 */
.L_x_41:
[----:B------:R-:W-:Y:S05]  /*b150*/  @P2 BRA `(.L_x_42) ;  /* 0x0000000000082947 */ /* 0x000fea0003800000 */
[----:B------:R-:W1:Y:S02]  /*b160*/  SYNCS.PHASECHK.TRANS64.TRYWAIT P2, [UR6+0x20200], R72 ;  /* 0x02020048ff0075a7 */ /* 0x000e640008040146 */
[----:B-1----:R-:W-:Y:S05]  /*b170*/  @!P2 BRA `(.L_x_43) ;  /* 0x0000004c0090a947 */ /* 0x002fea0003800000 */
.L_x_42:
        /* <DEDUP_REMOVED lines=236> */
.L_x_44:
[----:B------:R-:W-:-:S04]  /*c040*/  ULEA UR6, UR25, UR36, 0x3 ;  /* 0x0000002419067291 */ /* 0x000fc8000f8e183f */
[----:B------:R-:W-:-:S04]  /*c050*/  UIADD3 UR6, UR6, 0x20228, URZ ;  /* 0x0002022806067890 */ /* 0x000fc8000fffe03f */
[----:B------:R-:W-:-:S09]  /*c060*/  UPRMT UR6, URZ, 0x654, UR6 ;  /* 0x000006543f067896 */ /* 0x000fd20008000006 */
[----:B------:R-:W-:Y:S01]  /*c070*/  SYNCS.ARRIVE.TRANS64.RED.A1T0 RZ, [UR6], RZ ;  /* 0x000000ffffff79a7 */ /* 0x000fe20008100406 */
[----:B------:R-:W-:Y:S05]  /*c080*/  @P1 BRA `(.L_x_45) ;  /* 0x0000000000041947 */ /* 0x000fea0003800000 */
[----:B------:R-:W-:Y:S01]  /*c090*/  BPT.TRAP 0x1 ;  /* 0x000000040000795c */ /* 0x000fe20000300000 */
.L_x_45:
[----:B------:R-:W-:-:S04]  /*c0a0*/  UIADD3 UR25, UR25, 0x1, URZ ;  /* 0x0000000119197890 */ /* 0x000fc8000fffe03f */
[----:B------:R-:W-:-:S04]  /*c0b0*/  UISETP.NE.AND UP0, UPT, UR25, 0x5, UPT ;  /* 0x000000051900788c */ /* 0x000fc8000bf05270 */
[----:B------:R-:W-:Y:S01]  /*c0c0*/  USEL UR25, UR25, URZ, UP0 ;  /* 0x0000003f19197287 */ /* 0x000fe20008000000 */
[----:B------:R-:W-:Y:S11]  /*c0d0*/  @!P0 BRA `(.L_x_46) ;  /* 0x0000000000048947 */ /* 0x000ff60003800000 */
[----:B------:R-:W-:Y:S01]  /*c0e0*/  BPT.TRAP 0x1 ;  /* 0x000000040000795c */ /* 0x000fe20000300000 */
.L_x_46:
[----:B------:R-:W-:-:S04]  /*c0f0*/  ULEA UR6, UR25, UR36, 0x3 ;  /* 0x0000002419067291 */ /* 0x000fc8000f8e183f */
[----:B------:R-:W-:-:S04]  /*c100*/  UIADD3 UR6, UR6, 0x20228, URZ ;  /* 0x0002022806067890 */ /* 0x000fc8000fffe03f */
[----:B------:R-:W-:-:S09]  /*c110*/  UPRMT UR6, URZ, 0x654, UR6 ;  /* 0x000006543f067896 */ /* 0x000fd20008000006 */
[----:B------:R-:W-:Y:S01]  /*c120*/  SYNCS.ARRIVE.TRANS64.RED.A1T0 RZ, [UR6], RZ ;  /* 0x000000ffffff79a7 */ /* 0x000fe20008100406 */
[----:B------:R-:W-:Y:S05]  /*c130*/  @P1 BRA `(.L_x_47) ;  /* 0x0000000000041947 */ /* 0x000fea0003800000 */
[----:B------:R-:W-:Y:S01]  /*c140*/  BPT.TRAP 0x1 ;  /* 0x000000040000795c */ /* 0x000fe20000300000 */
.L_x_47:
[----:B------:R-:W-:Y:S01]  /*c150*/  UIADD3 UR10, UR10, 0x1, URZ ;  /* 0x000000010a0a7890 */ /* 0x000fe2000fffe03f */
[C---:B------:R-:W-:Y:S01]  /*c160*/  ISETP.GT.AND P2, PT, R7.reuse, 0x1, PT ;  /* 0x000000010700780c */ /* 0x040fe20003f44270 */
[----:B------:R-:W-:Y:S01]  /*c170*/  UIADD3 UR25, UR25, 0x1, URZ ;  /* 0x0000000119197890 */ /* 0x000fe2000fffe03f */
[----:B------:R-:W-:Y:S01]  /*c180*/  VIADD R7, R7, 0xffffffff ;  /* 0xffffffff07077836 */ /* 0x000fe20000000000 */
[----:B------:R-:W-:Y:S01]  /*c190*/  UISETP.NE.AND UP1, UPT, UR10, 0x5, UPT ;  /* 0x000000050a00788c */ /* 0x000fe2000bf25270 */
[----:B------:R-:W-:Y:S01]  /*c1a0*/  IADD3 R5, R5, 0x80, RZ ;  /* 0x0000008005057810 */ /* 0x000fe20007ffe0ff */
[----:B------:R-:W-:Y:S01]  /*c1b0*/  UISETP.NE.AND UP0, UPT, UR25, 0x5, UPT ;  /* 0x000000051900788c */ /* 0x000fe2000bf05270 */
[----:B-1----:R-:W-:Y:S01]  /*c1c0*/  IMAD.MOV.U32 R9, RZ, RZ, R4 ;  /* 0x000000ffff097224 */ /* 0x002fe200078e0004 */
[----:B------:R-:W-:Y:S01]  /*c1d0*/  USEL UR6, URZ, 0x1, UP1 ;  /* 0x000000013f067887 */ /* 0x000fe20008800000 */
[----:B------:R-:W-:Y:S01]  /*c1e0*/  MOV R8, R6 ;  /* 0x0000000600087202 */ /* 0x000fe20000000f00 */
[----:B------:R-:W-:-:S02]  /*c1f0*/  USEL UR25, UR25, URZ, UP0 ;  /* 0x0000003f19197287 */ /* 0x000fc40008000000 */
[----:B------:R-:W-:Y:S02]  /*c200*/  USEL UR53, UR10, URZ, UP1 ;  /* 0x0000003f0a357287 */ /* 0x000fe40008800000 */
[----:B------:R-:W-:Y:S01]  /*c210*/  LOP3.LUT R18, R18, UR6, RZ, 0x3c, !PT ;  /* 0x0000000612127c12 */ /* 0x000fe2000f8e3cff */
[----:B------:R-:W-:Y:S09]  /*c220*/  @P2 BRA `(.L_x_48) ;  /* 0xffffffc0006c2947 */ /* 0x000ff2000383ffff */
.L_x_37:
[----:B------:R-:W-:-:S04]  /*c230*/  ULOP3.LUT UR4, UR50, 0x1, URZ, 0xfc, !UPT ;  /* 0x0000000132047892 */ /* 0x000fc8000f8efc3f */
[----:B------:R-:W-:-:S06]  /*c240*/  UISETP.NE.AND UP0, UPT, UR4, 0x3, UPT ;  /* 0x000000030400788c */ /* 0x000fcc000bf05270 */
[----:B------:R-:W-:-:S13]  /*c250*/  PLOP3.LUT P2, PT, PT, PT, UP0, 0x80, 0x0 ;  /* 0x000000000000781c */ /* 0x000fda0003f4f008 */
[----:B------:R-:W-:Y:S05]  /*c260*/  @!P2 BRA `(.L_x_49) ;  /* 0x000000000004a947 */ /* 0x000fea0003800000 */
[----:B------:R-:W-:Y:S01]  /*c270*/  BPT.TRAP 0x1 ;  /* 0x000000040000795c */ /* 0x000fe20000300000 */
.L_x_49:
[----:B------:R-:W-:Y:S02]  /*c280*/  UISETP.GT.U32.AND UP0, UPT, UR50, 0x1, UPT ;  /* 0x000000013200788c */ /* 0x000fe4000bf04070 */
[----:B------:R-:W-:-:S04]  /*c290*/  ULEA UR4, UR47, UR36, 0x3 ;  /* 0x000000242f047291 */ /* 0x000fc8000f8e183f */
[----:B------:R-:W-:Y:S01]  /*c2a0*/  UIADD3 UR4, UR4, 0x20260, URZ ;  /* 0x0002026004047890 */ /* 0x000fe2000fffe03f */
[----:B------:R-:W-:-:S03]  /*c2b0*/  PLOP3.LUT P2, PT, PT, PT, UP0, 0x80, 0x0 ;  /* 0x000000000000781c */ /* 0x000fc60003f4f008 */
[----:B------:R-:W-:-:S09]  /*c2c0*/  UPRMT UR4, URZ, 0x654, UR4 ;  /* 0x000006543f047896 */ /* 0x000fd20008000004 */
[----:B------:R-:W-:Y:S01]  /*c2d0*/  SYNCS.ARRIVE.TRANS64.RED.A1T0 RZ, [UR4], RZ ;  /* 0x000000ffffff79a7 */ /* 0x000fe20008100404 */
[----:B------:R-:W-:Y:S05]  /*c2e0*/  @P2 BRA `(.L_x_50) ;  /* 0x0000000000042947 */ /* 0x000fea0003800000 */
[----:B------:R-:W-:Y:S01]  /*c2f0*/  BPT.TRAP 0x1 ;  /* 0x000000040000795c */ /* 0x000fe20000300000 */
.L_x_50:
[----:B------:R-:W-:Y:S05]  /*c300*/  @!P0 BRA `(.L_x_51) ;  /* 0x0000000000048947 */ /* 0x000fea0003800000 */
[----:B------:R-:W-:Y:S01]  /*c310*/  BPT.TRAP 0x1 ;  /* 0x000000040000795c */ /* 0x000fe20000300000 */
.L_x_51:
[----:B------:R-:W-:-:S04]  /*c320*/  ULEA UR25, UR25, UR36, 0x3 ;  /* 0x0000002419197291 */ /* 0x000fc8000f8e183f */
[----:B------:R-:W-:-:S04]  /*c330*/  UIADD3 UR25, UR25, 0x20228, URZ ;  /* 0x0002022819197890 */ /* 0x000fc8000fffe03f */
[----:B------:R-:W-:-:S09]  /*c340*/  UPRMT UR25, URZ, 0x654, UR25 ;  /* 0x000006543f197896 */ /* 0x000fd20008000019 */
[----:B------:R-:W-:Y:S01]  /*c350*/  SYNCS.ARRIVE.TRANS64.RED.A1T0 RZ, [UR25], RZ ;  /* 0x000000ffffff79a7 */ /* 0x000fe20008100419 */
[----:B------:R-:W-:Y:S05]  /*c360*/  @P1 BRA `(.L_x_52) ;  /* 0x0000000000041947 */ /* 0x000fea0003800000 */
[----:B------:R-:W-:Y:S01]  /*c370*/  BPT.TRAP 0x1 ;  /* 0x000000040000795c */ /* 0x000fe20000300000 */
.L_x_52:
[----:B------:R-:W1:Y:S01]  /*c380*/  SHFL.BFLY PT, R8, R3, 0x1, 0x1f ;  /* 0x0c201f0003087f89 */ /* 0x000e6200000e0000 */
[----:B------:R-:W-:Y:S01]  /*c390*/  BSSY B0, `(.L_x_53) ;  /* 0x0000023000007945 */ /* 0x000fe20003800000 */
[----:B------:R-:W-:Y:S01]  /*c3a0*/  MOV R10, 0x3f800000 ;  /* 0x3f800000000a7802 */ /* 0x000fe20000000f00 */
[----:B------:R-:W-:Y:S01]  /*c3b0*/  IMAD.MOV.U32 R9, RZ, RZ, 0x3f800000 ;  /* 0x3f800000ff097424 */ /* 0x000fe200078e00ff */
[----:B------:R-:W2:Y:S01]  /*c3c0*/  SHFL.BFLY PT, R5, R0, 0x1, 0x1f ;  /* 0x0c201f0000057f89 */ /* 0x000ea200000e0000 */
[----:B------:R-:W-:Y:S01]  /*c3d0*/  MOV R11, 0x7f800000 ;  /* 0x7f800000000b7802 */ /* 0x000fe20000000f00 */
[----:B-1----:R-:W-:Y:S01]  /*c3e0*/  FADD R8, R8, R3 ;  /* 0x0000000308087221 */ /* 0x002fe20000000000 */
[----:B--2---:R-:W-:-:S04]  /*c3f0*/  FADD R15, R5, R0 ;  /* 0x00000000050f7221 */ /* 0x004fc80000000000 */
[----:B------:R-:W1:Y:S04]  /*c400*/  SHFL.BFLY PT, R7, R8, 0x2, 0x1f ;  /* 0x0c401f0008077f89 */ /* 0x000e6800000e0000 */
[----:B------:R-:W2:Y:S01]  /*c410*/  SHFL.BFLY PT, R20, R15, 0x2, 0x1f ;  /* 0x0c401f000f147f89 */ /* 0x000ea200000e0000 */
[C---:B-1----:R-:W-:Y:S01]  /*c420*/  FSETP.NE.AND P0, PT, R8.reuse, -R7, PT ;  /* 0x800000070800720b */ /* 0x042fe20003f05000 */
[----:B------:R-:W-:Y:S01]  /*c430*/  FADD R3, R8, R7 ;  /* 0x0000000708037221 */ /* 0x000fe20000000000 */
[----:B------:R-:W-:Y:S02]  /*c440*/  IMAD.MOV.U32 R7, RZ, RZ, 0x7f800000 ;  /* 0x7f800000ff077424 */ /* 0x000fe400078e00ff */
[----:B--2---:R-:W-:-:S09]  /*c450*/  FADD R5, R15, R20 ;  /* 0x000000140f057221 */ /* 0x004fd20000000000 */
[----:B------:R-:W-:Y:S05]  /*c460*/  @!P0 BRA `(.L_x_54) ;  /* 0x0000000000548947 */ /* 0x000fea0003800000 */
[----:B------:R-:W-:Y:S01]  /*c470*/  VIADD R0, R3, 0x1800000 ;  /* 0x0180000003007836 */ /* 0x000fe20000000000 */
[----:B------:R-:W-:Y:S04]  /*c480*/  BSSY B1, `(.L_x_55) ;  /* 0x000000c000017945 */ /* 0x000fe80003800000 */
[----:B------:R-:W-:-:S04]  /*c490*/  LOP3.LUT R0, R0, 0x7f800000, RZ, 0xc0, !PT ;  /* 0x7f80000000007812 */ /* 0x000fc800078ec0ff */
[----:B------:R-:W-:-:S13]  /*c4a0*/  ISETP.GT.U32.AND P0, PT, R0, 0x1ffffff, PT ;  /* 0x01ffffff0000780c */ /* 0x000fda0003f04070 */
[----:B------:R-:W-:Y:S05]  /*c4b0*/  @P0 BRA `(.L_x_56) ;  /* 0x0000000000100947 */ /* 0x000fea0003800000 */
[----:B------:R-:W-:-:S07]  /*c4c0*/  MOV R14, 0xc4e0 ;  /* 0x0000c4e0000e7802 */ /* 0x000fce0000000f00 */
[----:B------:R-:W-:Y:S05]  /*c4d0*/  CALL.REL.NOINC `($__internal_0_$__cuda_sm20_rcp_rn_f32_slowpath) ;  /* 0x0000003c00c87944 */ /* 0x000fea0003c00000 */
[----:B------:R-:W-:Y:S01]  /*c4e0*/  MOV R9, R0 ;  /* 0x0000000000097202 */ /* 0x000fe20000000f00 */
[----:B------:R-:W-:Y:S06]  /*c4f0*/  BRA `(.L_x_57) ;  /* 0x0000000000107947 */ /* 0x000fec0003800000 */
.L_x_56:
[----:B------:R-:W1:Y:S02]  /*c500*/  MUFU.RCP R0, R3 ;  /* 0x0000000300007308 */ /* 0x000e640000001000 */
[----:B-1----:R-:W-:-:S04]  /*c510*/  FFMA R8, R3, R0, -1 ;  /* 0xbf80000003087423 */ /* 0x002fc80000000000 */
[----:B------:R-:W-:-:S04]  /*c520*/  FADD.FTZ R9, -R8, -RZ ;  /* 0x800000ff08097221 */ /* 0x000fc80000010100 */
[----:B------:R-:W-:-:S07]  /*c530*/  FFMA R9, R0, R9, R0 ;  /* 0x0000000900097223 */ /* 0x000fce0000000000 */
.L_x_57:
[----:B------:R-:W-:Y:S05]  /*c540*/  BSYNC B1 ;  /* 0x0000000000017941 */ /* 0x000fea0003800000 */
.L_x_55:
[----:B------:R-:W-:Y:S01]  /*c550*/  FSETP.GEU.AND P0, PT, |R3|, 1.175494350822287508e-38, PT ;  /* 0x008000000300780b */ /* 0x000fe20003f0e200 */
[----:B------:R-:W-:-:S12]  /*c560*/  ULDC UR4, c[0x0][0x600] ;  /* 0x0001800000047ab9 */ /* 0x000fd80000000800 */
[----:B------:R-:W-:-:S04]  /*c570*/  @!P0 FMUL R3, R3, 16777216 ;  /* 0x4b80000003038820 */ /* 0x000fc80000400000 */
[----:B------:R-:W1:Y:S02]  /*c580*/  MUFU.LG2 R0, R3 ;  /* 0x0000000300007308 */ /* 0x000e640000000c00 */
[----:B-1----:R-:W-:-:S04]  /*c590*/  @!P0 FADD R0, R0, -24 ;  /* 0xc1c0000000008421 */ /* 0x002fc80000000000 */
[----:B------:R-:W-:-:S04]  /*c5a0*/  FMUL R11, R0, 0.69314718246459960938 ;  /* 0x3f317218000b7820 */ /* 0x000fc80000400000 */
[----:B------:R-:W-:-:S07]  /*c5b0*/  FFMA R11, R4, UR4, R11 ;  /* 0x00000004040b7c23 */ /* 0x000fce000800000b */
.L_x_54:
[----:B------:R-:W-:Y:S05]  /*c5c0*/  BSYNC B0 ;  /* 0x0000000000007941 */ /* 0x000fea0003800000 */
.L_x_53:
[----:B------:R-:W-:Y:S01]  /*c5d0*/  FSETP.NE.AND P0, PT, R15, -R20, PT ;  /* 0x800000140f00720b */ /* 0x000fe20003f05000 */
[----:B------:R-:W-:Y:S01]  /*c5e0*/  ULDC UR4, c[0x0][0x608] ;  /* 0x0001820000047ab9 */ /* 0x000fe20000000800 */
[----:B------:R-:W-:Y:S01]  /*c5f0*/  BSSY B0, `(.L_x_58) ;  /* 0x000002d000007945 */ /* 0x000fe20003800000 */
[----:B------:R-:W-:-:S04]  /*c600*/  FMUL R9, R9, UR4 ;  /* 0x0000000409097c20 */ /* 0x000fc80008400000 */
        /* <DEDUP_REMOVED lines=20> */
[----:B------:R-:W-:Y:S06]  /*c750*/  @!P0 BRA `(.L_x_59) ;  /* 0x0000000000588947 */ /* 0x000fec0003800000 */
[----:B------:R-:W-:Y:S01]  /*c760*/  VIADD R0, R5, 0x1800000 ;  /* 0x0180000005007836 */ /* 0x000fe20000000000 */
[----:B------:R-:W-:Y:S04]  /*c770*/  BSSY B1, `(.L_x_60) ;  /* 0x000000d000017945 */ /* 0x000fe80003800000 */
[----:B------:R-:W-:-:S04]  /*c780*/  LOP3.LUT R0, R0, 0x7f800000, RZ, 0xc0, !PT ;  /* 0x7f80000000007812 */ /* 0x000fc800078ec0ff */
[----:B------:R-:W-:-:S13]  /*c790*/  ISETP.GT.U32.AND P0, PT, R0, 0x1ffffff, PT ;  /* 0x01ffffff0000780c */ /* 0x000fda0003f04070 */
[----:B------:R-:W-:Y:S05]  /*c7a0*/  @P0 BRA `(.L_x_61) ;  /* 0x0000000000140947 */ /* 0x000fea0003800000 */
[----:B------:R-:W-:Y:S02]  /*c7b0*/  MOV R3, R5 ;  /* 0x0000000500037202 */ /* 0x000fe40000000f00 */
[----:B------:R-:W-:-:S07]  /*c7c0*/  MOV R14, 0xc7e0 ;  /* 0x0000c7e0000e7802 */ /* 0x000fce0000000f00 */
[----:B------:R-:W-:Y:S05]  /*c7d0*/  CALL.REL.NOINC `($__internal_0_$__cuda_sm20_rcp_rn_f32_slowpath) ;  /* 0x0000003c00087944 */ /* 0x000fea0003c00000 */
[----:B------:R-:W-:Y:S01]  /*c7e0*/  IMAD.MOV.U32 R10, RZ, RZ, R0 ;  /* 0x000000ffff0a7224 */ /* 0x000fe200078e0000 */
[----:B------:R-:W-:Y:S06]  /*c7f0*/  BRA `(.L_x_62) ;  /* 0x0000000000107947 */ /* 0x000fec0003800000 */
.L_x_61:
[----:B------:R-:W1:Y:S02]  /*c800*/  MUFU.RCP R10, R5 ;  /* 0x00000005000a7308 */ /* 0x000e640000001000 */
[----:B-1----:R-:W-:-:S04]  /*c810*/  FFMA R0, R5, R10, -1 ;  /* 0xbf80000005007423 */ /* 0x002fc8000000000a */
[----:B------:R-:W-:-:S04]  /*c820*/  FADD.FTZ R3, -R0, -RZ ;  /* 0x800000ff00037221 */ /* 0x000fc80000010100 */
[----:B------:R-:W-:-:S07]  /*c830*/  FFMA R10, R10, R3, R10 ;  /* 0x000000030a0a7223 */ /* 0x000fce000000000a */
.L_x_62:
[----:B------:R-:W-:Y:S05]  /*c840*/  BSYNC B1 ;  /* 0x0000000000017941 */ /* 0x000fea0003800000 */
.L_x_60:
[----:B------:R-:W-:Y:S01]  /*c850*/  FSETP.GEU.AND P0, PT, |R5|, 1.175494350822287508e-38, PT ;  /* 0x008000000500780b */ /* 0x000fe20003f0e200 */
[----:B------:R-:W-:-:S12]  /*c860*/  ULDC UR4, c[0x0][0x600] ;  /* 0x0001800000047ab9 */ /* 0x000fd80000000800 */
[----:B------:R-:W-:-:S04]  /*c870*/  @!P0 FMUL R5, R5, 16777216 ;  /* 0x4b80000005058820 */ /* 0x000fc80000400000 */
[----:B------:R-:W1:Y:S02]  /*c880*/  MUFU.LG2 R0, R5 ;  /* 0x0000000500007308 */ /* 0x000e640000000c00 */
[----:B-1----:R-:W-:-:S04]  /*c890*/  @!P0 FADD R0, R0, -24 ;  /* 0xc1c0000000008421 */ /* 0x002fc80000000000 */
[----:B------:R-:W-:-:S04]  /*c8a0*/  FMUL R7, R0, 0.69314718246459960938 ;  /* 0x3f31721800077820 */ /* 0x000fc80000400000 */
[----:B------:R-:W-:-:S07]  /*c8b0*/  FFMA R7, R6, UR4, R7 ;  /* 0x0000000406077c23 */ /* 0x000fce0008000007 */
.L_x_59:
[----:B------:R-:W-:Y:S05]  /*c8c0*/  BSYNC B0 ;  /* 0x0000000000007941 */ /* 0x000fea0003800000 */
.L_x_58:
[----:B------:R-:W-:Y:S01]  /*c8d0*/  SHF.L.U32 R0, R19, 0x1f, RZ ;  /* 0x0000001f13007819 */ /* 0x000fe200000006ff */
[----:B------:R-:W-:Y:S01]  /*c8e0*/  UISETP.NE.AND UP0, UPT, UR52, 0x1, UPT ;  /* 0x000000013400788c */ /* 0x000fe2000bf05270 */
[----:B------:R-:W-:Y:S01]  /*c8f0*/  LOP3.LUT P0, R23, R2, 0x3, RZ, 0xc0, !PT ;  /* 0x0000000302177812 */ /* 0x000fe2000780c0ff */
[----:B------:R-:W-:Y:S01]  /*c900*/  UISETP.NE.AND UP1, UPT, UR52, 0x2, UPT ;  /* 0x000000023400788c */ /* 0x000fe2000bf25270 */
[----:B------:R-:W1:Y:S01]  /*c910*/  SYNCS.PHASECHK.TRANS64.TRYWAIT P1, [UR24+0x8], R0 ;  /* 0x00000800ff0075a7 */ /* 0x000e620008020158 */
[----:B------:R-:W-:Y:S02]  /*c920*/  ULDC UR4, c[0x0][0x608] ;  /* 0x0001820000047ab9 */ /* 0x000fe40000000800 */
[----:B------:R-:W-:-:S04]  /*c930*/  FMUL R10, R10, UR4 ;  /* 0x000000040a0a7c20 */ /* 0x000fc80008400000 */
[-C--:B------:R-:W-:Y:S01]  /*c940*/  FMUL R122, R122, R10.reuse ;  /* 0x0000000a7a7a7220 */ /* 0x080fe20000400000 */
[----:B------:R-:W-:Y:S01]  /*c950*/  @!UP0 ULOP3.LUT UP2, URZ, UR47, 0x2, URZ, 0xc0, !UPT ;  /* 0x000000022f3f8892 */ /* 0x000fe2000f84c03f */
[-C--:B------:R-:W-:Y:S01]  /*c960*/  FMUL R123, R123, R10.reuse ;  /* 0x0000000a7b7b7220 */ /* 0x080fe20000400000 */
[----:B------:R-:W-:Y:S01]  /*c970*/  @!UP0 ULOP3.LUT UR47, UR47, 0x1, URZ, 0xc0, !UPT ;  /* 0x000000012f2f8892 */ /* 0x000fe2000f8ec03f */
[-C--:B------:R-:W-:Y:S01]  /*c980*/  FMUL R126, R126, R10.reuse ;  /* 0x0000000a7e7e7220 */ /* 0x080fe20000400000 */
[----:B------:R-:W-:Y:S01]  /*c990*/  @!UP0 USEL UR4, URZ, 0x1, UP2 ;  /* 0x000000013f048887 */ /* 0x000fe20009000000 */
[-C--:B------:R-:W-:Y:S01]  /*c9a0*/  FMUL R127, R127, R10.reuse ;  /* 0x0000000a7f7f7220 */ /* 0x080fe20000400000 */
[----:B------:R-:W-:Y:S01]  /*c9b0*/  @!UP1 UIADD3 UR5, UR47, 0x1, URZ ;  /* 0x000000012f059890 */ /* 0x000fe2000fffe03f */
[-C--:B------:R-:W-:Y:S01]  /*c9c0*/  FMUL R114, R114, R10.reuse ;  /* 0x0000000a72727220 */ /* 0x080fe20000400000 */
[----:B------:R-:W-:Y:S01]  /*c9d0*/  @!UP0 ULOP3.LUT UR46, UR46, UR4, URZ, 0x3c, !UPT ;  /* 0x000000042e2e8292 */ /* 0x000fe2000f8e3c3f */
[-C--:B------:R-:W-:Y:S01]  /*c9e0*/  FMUL R115, R115, R10.reuse ;  /* 0x0000000a73737220 */ /* 0x080fe20000400000 */
[----:B------:R-:W-:Y:S01]  /*c9f0*/  @!UP1 UISETP.GT.U32.AND UP2, UPT, UR5, 0x1, UPT ;  /* 0x000000010500988c */ /* 0x000fe2000bf44070 */
[-C--:B------:R-:W-:Y:S01]  /*ca00*/  FMUL R118, R118, R10.reuse ;  /* 0x0000000a76767220 */ /* 0x080fe20000400000 */
[----:B------:R-:W-:Y:S01]  /*ca10*/  @!UP1 ULOP3.LUT UR47, UR47, 0x1, URZ, 0xc, !UPT ;  /* 0x000000012f2f9892 */ /* 0x000fe2000f8e0c3f */
[----:B------:R-:W-:Y:S01]  /*ca20*/  FMUL R119, R119, R10 ;  /* 0x0000000a77777220 */ /* 0x000fe20000400000 */
[----:B------:R-:W-:-:S04]  /*ca30*/  @!UP1 USEL UR4, URZ, 0x1, !UP2 ;  /* 0x000000013f049887 */ /* 0x000fc8000d000000 */
[----:B------:R-:W-:Y:S01]  /*ca40*/  @!UP1 ULOP3.LUT UR46, UR46, UR4, URZ, 0x3c, !UPT ;  /* 0x000000042e2e9292 */ /* 0x000fe2000f8e3c3f */
[----:B-1----:R-:W-:Y:S11]  /*ca50*/  @!P1 BRA `(.L_x_63) ;  /* 0x0000003400709947 */ /* 0x002ff60003800000 */
.L_x_133:
[----:B------:R-:W-:Y:S01]  /*ca60*/  USHF.L.U32 UR42, UR42, 0x6, URZ ;  /* 0x000000062a2a7899 */ /* 0x000fe2000800063f */
[----:B------:R-:W-:Y:S04]  /*ca70*/  BSSY B0, `(.L_x_64) ;  /* 0x000001a000007945 */ /* 0x000fe80003800000 */
[----:B------:R-:W-:Y:S07]  /*ca80*/  @P0 BRA `(.L_x_65) ;  /* 0x0000000000600947 */ /* 0x000fee0003800000 */
[----:B------:R-:W2:Y:S01]  /*ca90*/  LDC R4, c[0x0][0xa10] ;  /* 0x00028400ff047b82 */ /* 0x000ea20000000800 */
[----:B-1----:R-:W-:Y:S01]  /*caa0*/  LOP3.LUT R0, R2, 0x60, RZ, 0xc0, !PT ;  /* 0x0000006002007812 */ /* 0x002fe200078ec0ff */
[----:B------:R-:W-:Y:S01]  /*cab0*/  ULDC UR4, c[0x0][0x288] ;  /* 0x0000a20000047ab9 */ /* 0x000fe20000000800 */
[----:B------:R-:W-:Y:S02]  /*cac0*/  SHF.R.U32.HI R3, RZ, 0x2, R2 ;  /* 0x00000002ff037819 */ /* 0x000fe40000011602 */
[----:B------:R-:W-:Y:S02]  /*cad0*/  SHF.R.U32.HI R0, RZ, 0x5, R0 ;  /* 0x00000005ff007819 */ /* 0x000fe40000011600 */
[----:B------:R-:W-:Y:S01]  /*cae0*/  IADD3 R5, RZ, -UR39, RZ ;  /* 0x80000027ff057c10 */ /* 0x000fe2000fffe0ff */
[----:B------:R-:W1:Y:S01]  /*caf0*/  LDC.64 R8, c[0x0][0x688] ;  /* 0x0001a200ff087b82 */ /* 0x000e620000000a00 */
[----:B------:R-:W-:Y:S01]  /*cb00*/  LOP3.LUT R3, R3, 0x7, RZ, 0xc0, !PT ;  /* 0x0000000703037812 */ /* 0x000fe200078ec0ff */
[----:B------:R-:W-:-:S05]  /*cb10*/  IMAD.SHL.U32 R0, R0, 0x10, RZ ;  /* 0x0000001000007824 */ /* 0x000fca00078e00ff */
[----:B------:R-:W-:Y:S01]  /*cb20*/  LOP3.LUT R3, R0, 0xfffffff0, R3, 0xe2, !PT ;  /* 0xfffffff000037812 */ /* 0x000fe200078ee203 */
[----:B--2---:R-:W-:-:S04]  /*cb30*/  IMAD R5, R4, R5, UR45 ;  /* 0x0000002d04057e24 */ /* 0x004fc8000f8e0205 */
[----:B-1----:R-:W-:Y:S01]  /*cb40*/  IMAD R0, R5, R8, UR42 ;  /* 0x0000002a05007e24 */ /* 0x002fe2000f8e0208 */
[----:B------:R-:W-:-:S03]  /*cb50*/  IADD3 R5, R3, UR42, RZ ;  /* 0x0000002a03057c10 */ /* 0x000fc6000fffe0ff */
[----:B------:R-:W-:Y:S01]  /*cb60*/  IMAD R0, R9, UR44, R0 ;  /* 0x0000002c09007c24 */ /* 0x000fe2000f8e0200 */
[C---:B------:R-:W-:Y:S01]  /*cb70*/  ISETP.GE.U32.AND P0, PT, R5.reuse, UR4, PT ;  /* 0x0000000405007c0c */ /* 0x040fe2000bf06070 */
[----:B------:R-:W-:-:S03]  /*cb80*/  VIADD R4, R5, 0x8 ;  /* 0x0000000805047836 */ /* 0x000fc60000000000 */
[----:B------:R-:W-:Y:S02]  /*cb90*/  IADD3 R3, P2, R3, R0, RZ ;  /* 0x0000000003037210 */ /* 0x000fe40007f5e0ff */
[----:B------:R-:W-:Y:S01]  /*cba0*/  ISETP.GE.U32.AND P1, PT, R4, UR4, PT ;  /* 0x0000000404007c0c */ /* 0x000fe2000bf26070 */
[----:B------:R-:W-:Y:S01]  /*cbb0*/  ULDC.64 UR4, c[0x0][0x680] ;  /* 0x0001a00000047ab9 */ /* 0x000fe20000000a00 */
[----:B------:R-:W-:Y:S02]  /*cbc0*/  LEA.HI.X.SX32 R0, R0, RZ, 0x1, P2 ;  /* 0x000000ff00007211 */ /* 0x000fe400010f0eff */
[----:B------:R-:W-:-:S04]  /*cbd0*/  LEA R4, P2, R3, UR4, 0x2 ;  /* 0x0000000403047c11 */ /* 0x000fc8000f8410ff */
[----:B------:R-:W-:-:S05]  /*cbe0*/  LEA.HI.X R5, R3, UR5, R0, 0x2, P2 ;  /* 0x0000000503057c11 */ /* 0x000fca00090f1400 */
[----:B------:R2:W-:Y:S04]  /*cbf0*/  @!P0 STG.E desc[UR56][R4.64], R11 ;  /* 0x0000000b04008986 */ /* 0x0005e8000c101938 */
[----:B------:R2:W-:Y:S02]  /*cc00*/  @!P1 STG.E desc[UR56][R4.64+0x20], R7 ;  /* 0x0000200704009986 */ /* 0x0005e4000c101938 */
.L_x_65:
[----:B------:R-:W-:Y:S05]  /*cc10*/  BSYNC B0 ;  /* 0x0000000000007941 */ /* 0x000fea0003800000 */
.L_x_64:
[----:B------:R-:W-:Y:S01]  /*cc20*/  ULDC.64 UR4, c[0x0][0x730] ;  /* 0x0001cc0000047ab9 */ /* 0x000fe20000000a00 */
[-C--:B------:R-:W-:Y:S01]  /*cc30*/  FMUL R29, R106, R10.reuse ;  /* 0x0000000a6a1d7220 */ /* 0x080fe20000400000 */
[----:B------:R-:W-:Y:S01]  /*cc40*/  ISETP.NE.U32.AND P0, PT, RZ, UR4, PT ;  /* 0x00000004ff007c0c */ /* 0x000fe2000bf05070 */
[-C--:B------:R-:W-:Y:S01]  /*cc50*/  FMUL R28, R107, R10.reuse ;  /* 0x0000000a6b1c7220 */ /* 0x080fe20000400000 */
[-C--:B------:R-:W-:Y:S01]  /*cc60*/  FMUL R33, R110, R10.reuse ;  /* 0x0000000a6e217220 */ /* 0x080fe20000400000 */
[-C--:B------:R-:W-:Y:S01]  /*cc70*/  FMUL R32, R111, R10.reuse ;  /* 0x0000000a6f207220 */ /* 0x080fe20000400000 */
[----:B------:R-:W-:Y:S01]  /*cc80*/  ISETP.NE.AND.EX P0, PT, RZ, UR5, PT, P0 ;  /* 0x00000005ff007c0c */ /* 0x000fe2000bf05300 */
[-C--:B------:R-:W-:Y:S01]  /*cc90*/  FMUL R37, R98, R10.reuse ;  /* 0x0000000a62257220 */ /* 0x080fe20000400000 */
[-C--:B------:R-:W-:Y:S01]  /*cca0*/  FMUL R36, R99, R10.reuse ;  /* 0x0000000a63247220 */ /* 0x080fe20000400000 */
[-C--:B------:R-:W-:Y:S01]  /*ccb0*/  FMUL R41, R102, R10.reuse ;  /* 0x0000000a66297220 */ /* 0x080fe20000400000 */
[-C--:B------:R-:W-:Y:S01]  /*ccc0*/  FMUL R40, R103, R10.reuse ;  /* 0x0000000a67287220 */ /* 0x080fe20000400000 */
[-C--:B------:R-:W-:Y:S01]  /*ccd0*/  FMUL R45, R90, R10.reuse ;  /* 0x0000000a5a2d7220 */ /* 0x080fe20000400000 */
[-C--:B------:R-:W-:Y:S01]  /*cce0*/  FMUL R44, R91, R10.reuse ;  /* 0x0000000a5b2c7220 */ /* 0x080fe20000400000 */
[-C--:B------:R-:W-:Y:S01]  /*ccf0*/  FMUL R49, R94, R10.reuse ;  /* 0x0000000a5e317220 */ /* 0x080fe20000400000 */
[----:B------:R-:W-:-:S05]  /*cd00*/  FMUL R48, R95, R10 ;  /* 0x0000000a5f307220 */ /* 0x000fca0000400000 */
[----:B------:R-:W-:Y:S05]  /*cd10*/  @P0 BRA `(.L_x_66) ;  /* 0x0000000000240947 */ /* 0x000fea0003800000 */
[----:B------:R-:W-:Y:S02]  /*cd20*/  ULDC.64 UR4, c[0x0][0x728] ;  /* 0x0001ca0000047ab9 */ /* 0x000fe40000000a00 */
[----:B------:R-:W-:-:S04]  /*cd30*/  ISETP.NE.U32.AND P0, PT, RZ, UR4, PT ;  /* 0x00000004ff007c0c */ /* 0x000fc8000bf05070 */
[----:B------:R-:W-:-:S13]  /*cd40*/  ISETP.NE.AND.EX P0, PT, RZ, UR5, PT, P0 ;  /* 0x00000005ff007c0c */ /* 0x000fda000bf05300 */
[----:B------:R-:W-:Y:S05]  /*cd50*/  @!P0 BRA `(.L_x_67) ;  /* 0x00000000000c8947 */ /* 0x000fea0003800000 */
[----:B--2---:R-:W2:Y:S02]  /*cd60*/  LDC.64 R4, c[0x0][0x728] ;  /* 0x0001ca00ff047b82 */ /* 0x004ea40000000a00 */
[----:B--2---:R3:W5:Y:S01]  /*cd70*/  LDG.E R16, desc[UR56][R4.64] ;  /* 0x0000003804107981 */ /* 0x004762000c1e1900 */
[----:B------:R-:W-:Y:S05]  /*cd80*/  BRA `(.L_x_66) ;  /* 0x0000000000087947 */ /* 0x000fea0003800000 */
.L_x_67:
[----:B------:R-:W-:Y:S02]  /*cd90*/  ULDC UR4, c[0x0][0x720] ;  /* 0x0001c80000047ab9 */ /* 0x000fe40000000800 */
[----:B------:R-:W-:-:S07]  /*cda0*/  MOV R16, UR4 ;  /* 0x0000000400107c02 */ /* 0x000fce0008000f00 */
.L_x_66:
[----:B-1----:R-:W-:-:S04]  /*cdb0*/  MOV R0, RZ ;  /* 0x000000ff00007202 */ /* 0x002fc80000000f00 */
[----:B------:R-:W-:-:S13]  /*cdc0*/  LOP3.LUT P0, RZ, R0, 0x9f, RZ, 0xc0, !PT ;  /* 0x0000009f00ff7812 */ /* 0x000fda000780c0ff */
[----:B------:R-:W-:Y:S05]  /*cdd0*/  @!P0 BRA `(.L_x_68) ;  /* 0x0000000000408947 */ /* 0x000fea0003800000 */
[----:B------:R-:W-:Y:S01]  /*cde0*/  MOV R0, 0x0 ;  /* 0x0000000000007802 */ /* 0x000fe20000000f00 */
[----:B------:R-:W-:Y:S01]  /*cdf0*/  ULDC.64 UR4, c[0x4][0x70] ;  /* 0x01001c0000047ab9 */ /* 0x000fe20000000a00 */
[----:B------:R-:W-:Y:S01]  /*ce00*/  ULDC.64 UR6, c[0x4][0x8] ;  /* 0x0100020000067ab9 */ /* 0x000fe20000000a00 */
[----:B--23--:R-:W-:Y:S01]  /*ce10*/  IMAD.U32 R4, RZ, RZ, UR4 ;  /* 0x00000004ff047e24 */ /* 0x00cfe2000f8e00ff */
[----:B------:R1:W2:Y:S01]  /*ce20*/  LDC.64 R14, c[0x4][R0] ;  /* 0x01000000000e7b82 */ /* 0x0002a20000000a00 */
[----:B------:R-:W-:Y:S01]  /*ce30*/  MOV R5, UR5 ;  /* 0x0000000500057c02 */ /* 0x000fe20008000f00 */
[----:B------:R-:W-:Y:S01]  /*ce40*/  ULDC.64 UR4, c[0x4][0x78] ;  /* 0x01001e0000047ab9 */ /* 0x000fe20000000a00 */
[----:B------:R-:W-:Y:S01]  /*ce50*/  IMAD.U32 R10, RZ, RZ, UR6 ;  /* 0x00000006ff0a7e24 */ /* 0x000fe2000f8e00ff */
[----:B------:R-:W-:Y:S01]  /*ce60*/  MOV R7, UR5 ;  /* 0x0000000500077c02 */ /* 0x000fe20008000f00 */
[----:B------:R-:W-:Y:S01]  /*ce70*/  IMAD.U32 R6, RZ, RZ, UR4 ;  /* 0x00000004ff067e24 */ /* 0x000fe2000f8e00ff */
[----:B------:R-:W-:Y:S01]  /*ce80*/  MOV R11, UR7 ;  /* 0x00000007000b7c02 */ /* 0x000fe20008000f00 */
[----:B------:R-:W-:Y:S01]  /*ce90*/  IMAD.MOV.U32 R8, RZ, RZ, 0x70 ;  /* 0x00000070ff087424 */ /* 0x000fe200078e00ff */
[----:B------:R-:W-:Y:S01]  /*cea0*/  MOV R12, 0x1 ;  /* 0x00000001000c7802 */ /* 0x000fe20000000f00 */
[----:B-1----:R-:W-:-:S07]  /*ceb0*/  IMAD.MOV.U32 R13, RZ, RZ, RZ ;  /* 0x000000ffff0d7224 */ /* 0x002fce00078e00ff */
[----:B------:R-:W-:-:S07]  /*cec0*/  LEPC R20, `(.L_x_68) ;  /* 0x000000001014794e */ /* 0x000fce0000000000 */
[----:B--2--5:R-:W-:Y:S05]  /*ced0*/  CALL.ABS.NOINC R14 ;  /* 0x000000000e007343 */ /* 0x024fea0003c00000 */
.L_x_68:
[----:B------:R-:W-:Y:S01]  /*cee0*/  MOV R24, UR36 ;  /* 0x0000002400187c02 */ /* 0x000fe20008000f00 */
[----:B------:R-:W-:-:S04]  /*cef0*/  IMAD.U32 R3, RZ, RZ, UR52 ;  /* 0x00000034ff037e24 */ /* 0x000fc8000f8e00ff */
[----:B------:R-:W-:-:S05]  /*cf00*/  IMAD R24, R3, 0x1100, R24 ;  /* 0x0000110003187824 */ /* 0x000fca00078e0218 */
[----:B------:R-:W-:-:S04]  /*cf10*/  IADD3 R25, R24, 0x1cf00, RZ ;  /* 0x0001cf0018197810 */ /* 0x000fc80007ffe0ff */
        /* <DEDUP_REMOVED lines=18> */
.L_x_69:
[C---:B------:R-:W-:Y:S01]  /*d040*/  IMAD.SHL.U32 R0, R2.reuse, 0x8, RZ ;  /* 0x0000000802007824 */ /* 0x040fe200078e00ff */
[----:B------:R-:W-:Y:S01]  /*d050*/  ULDC.64 UR4, c[0x0][0x730] ;  /* 0x0001cc0000047ab9 */ /* 0x000fe20000000a00 */
[----:B------:R-:W-:Y:S02]  /*d060*/  SHF.L.U32 R3, R2, 0x4, RZ ;  /* 0x0000000402037819 */ /* 0x000fe400000006ff */
[----:B------:R-:W-:Y:S01]  /*d070*/  ISETP.NE.U32.AND P0, PT, RZ, UR4, PT ;  /* 0x00000004ff007c0c */ /* 0x000fe2000bf05070 */
[----:B------:R-:W-:Y:S01]  /*d080*/  ULDC UR4, c[0x0][0x720] ;  /* 0x0001c80000047ab9 */ /* 0x000fe20000000800 */
[----:B------:R-:W-:Y:S02]  /*d090*/  LOP3.LUT R0, R0, 0x300, RZ, 0xc0, !PT ;  /* 0x0000030000007812 */ /* 0x000fe400078ec0ff */
[----:B--23--:R-:W-:Y:S02]  /*d0a0*/  SHF.R.U32.HI R5, RZ, 0x1, R2 ;  /* 0x00000001ff057819 */ /* 0x00cfe40000011602 */
[----:B------:R-:W-:Y:S01]  /*d0b0*/  LOP3.LUT R4, R3, 0x40, RZ, 0xc0, !PT ;  /* 0x0000004003047812 */ /* 0x000fe200078ec0ff */
[----:B------:R-:W-:Y:S01]  /*d0c0*/  IMAD R23, R23, 0x10, R0 ;  /* 0x0000001017177824 */ /* 0x000fe200078e0200 */
[----:B------:R-:W-:-:S02]  /*d0d0*/  LOP3.LUT R0, R2, 0x7f, RZ, 0xc0, !PT ;  /* 0x0000007f02007812 */ /* 0x000fc400078ec0ff */
[----:B------:R-:W-:Y:S02]  /*d0e0*/  ISETP.NE.AND.EX P0, PT, RZ, UR5, PT, P0 ;  /* 0x00000005ff007c0c */ /* 0x000fe4000bf05300 */
[----:B------:R-:W-:Y:S02]  /*d0f0*/  IADD3 R0, R0, 0x1f, RZ ;  /* 0x0000001f00007810 */ /* 0x000fe40007ffe0ff */
[----:B------:R-:W-:Y:S02]  /*d100*/  LOP3.LUT R4, R4, 0x8, R5, 0xf8, !PT ;  /* 0x0000000804047812 */ /* 0x000fe400078ef805 */
[----:B-----5:R-:W-:Y:S02]  /*d110*/  FSEL R50, R16, UR4, !P0 ;  /* 0x0000000410327c08 */ /* 0x020fe4000c000000 */
[----:B------:R-:W-:Y:S02]  /*d120*/  SHF.L.U32 R5, R2, 0x1, RZ ;  /* 0x0000000102057819 */ /* 0x000fe400000006ff */
[----:B------:R-:W-:Y:S01]  /*d130*/  ISETP.GT.U32.AND P0, PT, R0, 0x3e, PT ;  /* 0x0000003e0000780c */ /* 0x000fe20003f04070 */
[-C--:B------:R-:W-:Y:S01]  /*d140*/  FMUL R0, R120, R50.reuse ;  /* 0x0000003278007220 */ /* 0x080fe20000400000 */
[----:B------:R-:W-:Y:S01]  /*d150*/  LOP3.LUT R5, R4, 0x8, R5, 0x78, !PT ;  /* 0x0000000804057812 */ /* 0x000fe200078e7805 */
[-C--:B------:R-:W-:Y:S01]  /*d160*/  FMUL R6, R124, R50.reuse ;  /* 0x000000327c067220 */ /* 0x080fe20000400000 */
[----:B------:R-:W-:Y:S01]  /*d170*/  LOP3.LUT R4, R3, 0x80, RZ, 0xc0, !PT ;  /* 0x0000008003047812 */ /* 0x000fe200078ec0ff */
[-C--:B------:R-:W-:Y:S01]  /*d180*/  FMUL R3, R121, R50.reuse ;  /* 0x0000003279037220 */ /* 0x080fe20000400000 */
[-C--:B------:R-:W-:Y:S01]  /*d190*/  FMUL R7, R125, R50.reuse ;  /* 0x000000327d077220 */ /* 0x080fe20000400000 */
[-C--:B------:R-:W-:Y:S01]  /*d1a0*/  FMUL R8, R126, R50.reuse ;  /* 0x000000327e087220 */ /* 0x080fe20000400000 */
[----:B------:R-:W-:Y:S01]  /*d1b0*/  IADD3 R23, R5, R23, R4 ;  /* 0x0000001705177210 */ /* 0x000fe20007ffe004 */
[-C--:B------:R-:W-:Y:S01]  /*d1c0*/  FMUL R4, R122, R50.reuse ;  /* 0x000000327a047220 */ /* 0x080fe20000400000 */
[-C--:B------:R-:W-:Y:S01]  /*d1d0*/  FMUL R5, R123, R50.reuse ;  /* 0x000000327b057220 */ /* 0x080fe20000400000 */
[-C--:B------:R-:W-:Y:S01]  /*d1e0*/  FMUL R9, R127, R50.reuse ;  /* 0x000000327f097220 */ /* 0x080fe20000400000 */
[----:B------:R-:W-:Y:S01]  /*d1f0*/  FMUL R10, R113, R50 ;  /* 0x00000032710a7220 */ /* 0x000fe20000400000 */
[----:B------:R-:W-:-:S02]  /*d200*/  IMAD R25, R23, 0x2, R25 ;  /* 0x0000000217197824 */ /* 0x000fc400078e0219 */
        /* <DEDUP_REMOVED lines=35> */
[----:B------:R-:W-:Y:S01]  /*d440*/  LEA R23, R23, R24, 0x1 ;  /* 0x0000001817177211 */ /* 0x000fe200078e08ff */
[----:B------:R-:W-:Y:S06]  /*d450*/  @P0 BRA `(.L_x_70) ;  /* 0x0000000000040947 */ /* 0x000fec0003800000 */
[----:B------:R-:W-:-:S04]  /*d460*/  DEPBAR.LE SB0, 0x1 ;  /* 0x000080400000791a */ /* 0x000fc80000000000 */
.L_x_70:
[----:B------:R-:W-:Y:S05]  /*d470*/  WARPSYNC.ALL ;  /* 0x0000000000007948 */ /* 0x000fea0003800000 */
[----:B------:R-:W-:Y:S01]  /*d480*/  BAR.SYNC.DEFER_BLOCKING 0x1, 0x80 ;  /* 0x0042000000007b1d */ /* 0x000fe20000010000 */
[----:B------:R-:W-:Y:S02]  /*d490*/  F2FP.F16.F32.PACK_AB R4, R10, R11 ;  /* 0x0000000b0a04723e */ /* 0x000fe400000000ff */
[----:B------:R-:W-:Y:S02]  /*d4a0*/  F2FP.F16.F32.PACK_AB R5, R12, R13 ;  /* 0x0000000d0c05723e */ /* 0x000fe400000000ff */
[----:B------:R-:W-:Y:S01]  /*d4b0*/  F2FP.F16.F32.PACK_AB R6, R14, R15 ;  /* 0x0000000f0e06723e */ /* 0x000fe200000000ff */
[----:B------:R-:W-:Y:S01]  /*d4c0*/  BSSY B0, `(.L_x_71) ;  /* 0x0000016000007945 */ /* 0x000fe20003800000 */
[----:B------:R-:W-:Y:S01]  /*d4d0*/  F2FP.F16.F32.PACK_AB R7, R20, R21 ;  /* 0x000000151407723e */ /* 0x000fe200000000ff */
[----:B------:R1:W-:Y:S01]  /*d4e0*/  STSM.16.M88.4 [R23+0x1cf00], R52 ;  /* 0x01cf003417007844 */ /* 0x0003e20000000200 */
[----:B------:R-:W-:Y:S01]  /*d4f0*/  @!PT LDS RZ, [RZ] ;  /* 0x00000000fffff984 */ /* 0x000fe20000000800 */
[----:B------:R-:W-:Y:S01]  /*d500*/  @!PT LDS RZ, [RZ] ;  /* 0x00000000fffff984 */ /* 0x000fe20000000800 */
[----:B------:R-:W-:Y:S01]  /*d510*/  @!PT LDS RZ, [RZ] ;  /* 0x00000000fffff984 */ /* 0x000fe20000000800 */
[----:B------:R-:W-:Y:S01]  /*d520*/  @!PT LDS RZ, [RZ] ;  /* 0x00000000fffff984 */ /* 0x000fe20000000800 */
[----:B------:R2:W-:Y:S06]  /*d530*/  MEMBAR.ALL.CTA ;  /* 0x0000000000007992 */ /* 0x0005ec0000008000 */
[----:B--2---:R-:W2:Y:S02]  /*d540*/  FENCE.VIEW.ASYNC.S ;  /* 0x00000000000073c6 */ /* 0x004ea40000000000 */
[----:B--2---:R-:W-:Y:S06]  /*d550*/  BAR.SYNC.DEFER_BLOCKING 0x1, 0x80 ;  /* 0x0042000000007b1d */ /* 0x004fec0000010000 */
[----:B------:R-:W-:Y:S05]  /*d560*/  @P0 BRA `(.L_x_72) ;  /* 0x00000000002c0947 */ /* 0x000fea0003800000 */
[----:B------:R-:W-:Y:S01]  /*d570*/  R2UR UR40, R24 ;  /* 0x00000000182872ca */ /* 0x000fe200000e0000 */
[----:B------:R-:W-:Y:S02]  /*d580*/  UIADD3 UR43, -UR39, URZ, URZ ;  /* 0x0000003f272b7290 */ /* 0x000fe4000fffe13f */
[----:B------:R-:W-:Y:S01]  /*d590*/  UIADD3 UR6, UP0, UR54, 0x670, URZ ;  /* 0x0000067036067890 */ /* 0x000fe2000ff1e03f */
[----:B------:R-:W-:Y:S01]  /*d5a0*/  ULDC UR4, c[0x0][0xa10] ;  /* 0x0002840000047ab9 */ /* 0x000fe20000000800 */
[----:B------:R-:W-:Y:S01]  /*d5b0*/  UMOV UR41, URZ ;  /* 0x0000003f00297c82 */ /* 0x000fe20008000000 */
[----:B------:R-:W-:Y:S02]  /*d5c0*/  UIMAD UR43, UR4, UR43, UR45 ;  /* 0x0000002b042b72a4 */ /* 0x000fe4000f8e022d */
[----:B------:R-:W-:-:S05]  /*d5d0*/  UIADD3.X UR7, URZ, UR55, URZ, UP0, !UPT ;  /* 0x000000373f077290 */ /* 0x000fca00087fe43f */
[----:B------:R-:W-:-:S09]  /*d5e0*/  UIADD3 UR40, UR40, 0x1cf00, URZ ;  /* 0x0001cf0028287890 */ /* 0x000fd2000fffe03f */
[----:B------:R2:W-:Y:S01]  /*d5f0*/  UTMASTG.4D [UR40], [UR6] ;  /* 0x00000028060073b5 */ /* 0x0005e20008018000 */
[----:B------:R0:W-:Y:S01]  /*d600*/  UTMACMDFLUSH ;  /* 0x00000000000079b7 */ /* 0x0001e20000000000 */
[----:B--2---:R-:W-:-:S04]  /*d610*/  DEPBAR.LE SB0, 0x1 ;  /* 0x000080400000791a */ /* 0x004fc80000000000 */
.L_x_72:
[----:B------:R-:W-:Y:S05]  /*d620*/  BSYNC B0 ;  /* 0x0000000000007941 */ /* 0x000fea0003800000 */
.L_x_71:
        /* <DEDUP_REMOVED lines=12> */
[----:B---3--:R-:W3:Y:S02]  /*d6f0*/  FENCE.VIEW.ASYNC.S ;  /* 0x00000000000073c6 */ /* 0x008ee40000000000 */
[----:B---3--:R-:W-:Y:S06]  /*d700*/  BAR.SYNC.DEFER_BLOCKING 0x1, 0x80 ;  /* 0x0042000000007b1d */ /* 0x008fec0000010000 */
[----:B------:R-:W-:Y:S05]  /*d710*/  @P0 BRA `(.L_x_74) ;  /* 0x00000000002c0947 */ /* 0x000fea0003800000 */
[----:B------:R-:W-:Y:S01]  /*d720*/  R2UR UR40, R24 ;  /* 0x00000000182872ca */ /* 0x000fe200000e0000 */
[----:B------:R-:W-:Y:S02]  /*d730*/  UIADD3 UR43, -UR39, URZ, URZ ;  /* 0x0000003f272b7290 */ /* 0x000fe4000fffe13f */
[----:B------:R-:W-:Y:S01]  /*d740*/  UIADD3 UR6, UP0, UR54, 0x670, URZ ;  /* 0x0000067036067890 */ /* 0x000fe2000ff1e03f */
[----:B------:R-:W-:Y:S01]  /*d750*/  ULDC UR4, c[0x0][0xa10] ;  /* 0x0002840000047ab9 */ /* 0x000fe20000000800 */
[----:B------:R-:W-:Y:S01]  /*d760*/  UMOV UR41, 0x10 ;  /* 0x0000001000297882 */ /* 0x000fe20000000000 */
[----:B------:R-:W-:Y:S02]  /*d770*/  UIMAD UR43, UR4, UR43, UR45 ;  /* 0x0000002b042b72a4 */ /* 0x000fe4000f8e022d */
[----:B------:R-:W-:-:S05]  /*d780*/  UIADD3.X UR7, URZ, UR55, URZ, UP0, !UPT ;  /* 0x000000373f077290 */ /* 0x000fca00087fe43f */
[----:B------:R-:W-:-:S09]  /*d790*/  UIADD3 UR40, UR40, 0x1d700, URZ ;  /* 0x0001d70028287890 */ /* 0x000fd2000fffe03f */
[----:B------:R3:W-:Y:S01]  /*d7a0*/  UTMASTG.4D [UR40], [UR6] ;  /* 0x00000028060073b5 */ /* 0x0007e20008018000 */
[----:B------:R0:W-:Y:S01]  /*d7b0*/  UTMACMDFLUSH ;  /* 0x00000000000079b7 */ /* 0x0001e20000000000 */
[----:B---3--:R-:W-:-:S04]  /*d7c0*/  DEPBAR.LE SB0, 0x1 ;  /* 0x000080400000791a */ /* 0x008fc80000000000 */
.L_x_74:
[----:B------:R-:W-:Y:S05]  /*d7d0*/  BSYNC B0 ;  /* 0x0000000000007941 */ /* 0x000fea0003800000 */
.L_x_73:
[----:B------:R-:W-:Y:S01]  /*d7e0*/  BAR.SYNC.DEFER_BLOCKING 0x1, 0x80 ;  /* 0x0042000000007b1d */ /* 0x000fe20000010000 */
[----:B--2---:R-:W-:Y:S02]  /*d7f0*/  F2FP.F16.F32.PACK_AB R4, R34, R35 ;  /* 0x000000232204723e */ /* 0x004fe400000000ff */
[----:B------:R-:W-:Y:S02]  /*d800*/  F2FP.F16.F32.PACK_AB R5, R36, R37 ;  /* 0x000000252405723e */ /* 0x000fe400000000ff */
[----:B------:R-:W-:Y:S01]  /*d810*/  F2FP.F16.F32.PACK_AB R6, R38, R39 ;  /* 0x000000272606723e */ /* 0x000fe200000000ff */
[----:B------:R-:W-:Y:S01]  /*d820*/  BSSY B0, `(.L_x_75) ;  /* 0x0000018000007945 */ /* 0x000fe20003800000 */
[----:B------:R-:W-:Y:S01]  /*d830*/  F2FP.F16.F32.PACK_AB R7, R40, R41 ;  /* 0x000000292807723e */ /* 0x000fe200000000ff */
[----:B------:R2:W-:Y:S01]  /*d840*/  STSM.16.M88.4 [R25], R8 ;  /* 0x0000000819007844 */ /* 0x0005e20000000200 */
        /* <DEDUP_REMOVED lines=14> */
[----:B------:R-:W-:Y:S01]  /*d930*/  UIADD3.X UR7, URZ, UR55, URZ, UP0, !UPT ;  /* 0x000000373f077290 */ /* 0x000fe200087fe43f */
[----:B------:R-:W-:Y:S01]  /*d940*/  UMOV UR10, UR42 ;  /* 0x0000002a000a7c82 */ /* 0x000fe20008000000 */
[----:B------:R-:W-:-:S03]  /*d950*/  UMOV UR12, UR44 ;  /* 0x0000002c000c7c82 */ /* 0x000fc60008000000 */
[----:B------:R-:W-:-:S09]  /*d960*/  UIADD3 UR8, UR8, 0x1cf00, URZ ;  /* 0x0001cf0008087890 */ /* 0x000fd2000fffe03f */
[----:B------:R3:W-:Y:S01]  /*d970*/  UTMASTG.4D [UR8], [UR6] ;  /* 0x00000008060073b5 */ /* 0x0007e20008018000 */
[----:B------:R0:W-:Y:S01]  /*d980*/  UTMACMDFLUSH ;  /* 0x00000000000079b7 */ /* 0x0001e20000000000 */
[----:B---3--:R-:W-:-:S04]  /*d990*/  DEPBAR.LE SB0, 0x1 ;  /* 0x000080400000791a */ /* 0x008fc80000000000 */
.L_x_76:
[----:B------:R-:W-:Y:S05]  /*d9a0*/  BSYNC B0 ;  /* 0x0000000000007941 */ /* 0x000fea0003800000 */
.L_x_75:
[----:B------:R-:W-:Y:S01]  /*d9b0*/  BAR.SYNC.DEFER_BLOCKING 0x1, 0x80 ;  /* 0x0042000000007b1d */ /* 0x000fe20000010000 */
[----:B--2---:R-:W-:Y:S02]  /*d9c0*/  F2FP.F16.F32.PACK_AB R8, R42, R43 ;  /* 0x0000002b2a08723e */ /* 0x004fe400000000ff */
        /* <DEDUP_REMOVED lines=26> */
.L_x_78:
[----:B------:R-:W-:Y:S05]  /*db70*/  BSYNC B0 ;  /* 0x0000000000007941 */ /* 0x000fea0003800000 */
.L_x_77:
[----:B------:R-:W-:Y:S06]  /*db80*/  BAR.SYNC.DEFER_BLOCKING 0x1, 0x80 ;  /* 0x0042000000007b1d */ /* 0x000fec0000010000 */
[----:B------:R-:W-:Y:S01]  /*db90*/  BSSY B0, `(.L_x_79) ;  /* 0x0000016000007945 */ /* 0x000fe20003800000 */
[----:B------:R3:W-:Y:S01]  /*dba0*/  STSM.16.M88.4 [R25], R8 ;  /* 0x0000000819007844 */ /* 0x0007e20000000200 */
[----:B------:R-:W-:Y:S01]  /*dbb0*/  @!PT LDS RZ, [RZ] ;  /* 0x00000000fffff984 */ /* 0x000fe20000000800 */
[----:B------:R-:W-:Y:S01]  /*dbc0*/  @!PT LDS RZ, [RZ] ;  /* 0x00000000fffff984 */ /* 0x000fe20000000800 */
[----:B------:R-:W-:Y:S01]  /*dbd0*/  @!PT LDS RZ, [RZ] ;  /* 0x00000000fffff984 */ /* 0x000fe20000000800 */
[----:B------:R-:W-:Y:S01]  /*dbe0*/  @!PT LDS RZ, [RZ] ;  /* 0x00000000fffff984 */ /* 0x000fe20000000800 */
[----:B------:R4:W-:Y:S06]  /*dbf0*/  MEMBAR.ALL.CTA ;  /* 0x0000000000007992 */ /* 0x0009ec0000008000 */
[----:B----4-:R-:W4:Y:S02]  /*dc00*/  FENCE.VIEW.ASYNC.S ;  /* 0x00000000000073c6 */ /* 0x010f240000000000 */
[----:B----4-:R-:W-:Y:S06]  /*dc10*/  BAR.SYNC.DEFER_BLOCKING 0x1, 0x80 ;  /* 0x0042000000007b1d */ /* 0x010fec0000010000 */
        /* <DEDUP_REMOVED lines=11> */
[----:B------:R4:W-:Y:S02]  /*dcd0*/  UTMASTG.4D [UR8], [UR6] ;  /* 0x00000008060073b5 */ /* 0x0009e40008018000 */
[----:B----4-:R0:W-:Y:S02]  /*dce0*/  UTMACMDFLUSH ;  /* 0x00000000000079b7 */ /* 0x0101e40000000000 */
.L_x_80:
[----:B------:R-:W-:Y:S05]  /*dcf0*/  BSYNC B0 ;  /* 0x0000000000007941 */ /* 0x000fea0003800000 */
.L_x_79:
[----:B------:R-:W-:Y:S01]  /*dd00*/  ULEA UR4, UR52, 0xfffffff8, 0x3 ;  /* 0xfffffff834047891 */ /* 0x000fe2000f8e183f */
[----:B------:R-:W-:-:S04]  /*dd10*/  DEPBAR.LE SB0, 0x0 ;  /* 0x000080000000791a */ /* 0x000fc80000000000 */
[----:B------:R-:W-:Y:S01]  /*dd20*/  ULOP3.LUT UR4, UR4, 0x8, URZ, 0xc0, !UPT ;  /* 0x0000000804047892 */ /* 0x000fe2000f8ec03f */
[----:B------:R-:W-:-:S03]  /*dd30*/  LOP3.LUT R19, R19, 0x1, RZ, 0x3c, !PT ;  /* 0x0000000113137812 */ /* 0x000fc600078e3cff */
[----:B------:R-:W-:-:S06]  /*dd40*/  ULOP3.LUT UR4, UR4, 0x18, URZ, 0x3c, !UPT ;  /* 0x0000001804047892 */ /* 0x000fcc000f8e3c3f */
[----:B------:R-:W-:Y:S01]  /*dd50*/  IMAD.U32 R0, RZ, RZ, UR4 ;  /* 0x00000004ff007e24 */ /* 0x000fe2000f8e00ff */
[----:B------:R-:W-:Y:S02]  /*dd60*/  ULDC UR4, c[0x0][0xc] ;  /* 0x0000030000047ab9 */ /* 0x000fe40000000800 */
[----:B------:R-:W-:Y:S01]  /*dd70*/  IADD3 R17, R17, UR4, RZ ;  /* 0x0000000411117c10 */ /* 0x000fe2000fffe0ff */
[----:B------:R-:W-:Y:S01]  /*dd80*/  ULDC UR4, c[0x0][0xa00] ;  /* 0x0002800000047ab9 */ /* 0x000fe20000000800 */
[----:B------:R4:W-:Y:S02]  /*dd90*/  SYNCS.ARRIVE.TRANS64.A1T0 RZ, [R0+UR36+0x20290], RZ ;  /* 0x020290ff00ff79a7 */ /* 0x0009e40008100024 */
[----:B------:R-:W-:-:S13]  /*dda0*/  ISETP.GE.AND P0, PT, R17, UR4, PT ;  /* 0x0000000411007c0c */ /* 0x000fda000bf06270 */
[----:B----4-:R-:W-:Y:S05]  /*ddb0*/  @!P0 BRA `(.L_x_81) ;  /* 0xffffff2c00f08947 */ /* 0x010fea000383ffff */
[----:B------:R-:W-:Y:S05]  /*ddc0*/  EXIT ;  /* 0x000000000000794d */ /* 0x000fea0003800000 */
.L_x_6:
[----:B------:R-:W-:-:S08]  /*ddd0*/  NOP ;  /* 0x0000000000007918 */ /* 0x000fd00000000000 */
[----:B------:R-:W2:-:S00]  /*dde0*/  USETMAXREG.DEALLOC.CTAPOOL 0x18 ;  /* 0x00000018000079c8 */ /* 0x000e8000080e0500 */
[----:B------:R-:W-:-:S13]  /*ddf0*/  PLOP3.LUT P3, PT, PT, PT, UP0, 0x80, 0x0 ;  /* 0x000000000000781c */ /* 0x000fda0003f6f008 */
[----:B--2---:R-:W-:Y:S05]  /*de00*/  @!P3 BRA `(.L_x_82) ;  /* 0x0000000800e4b947 */ /* 0x004fea0003800000 */
[----:B------:R-:W-:-:S13]  /*de10*/  PLOP3.LUT P2, PT, PT, PT, UP1, 0x80, 0x0 ;  /* 0x000000000000781c */ /* 0x000fda0003f4f018 */
[----:B-1----:R-:W-:Y:S05]  /*de20*/  @P2 EXIT ;  /* 0x000000000000294d */ /* 0x002fea0003800000 */
[----:B------:R-:W-:Y:S02]  /*de30*/  ULDC UR4, c[0x0][0xa00] ;  /* 0x0002800000047ab9 */ /* 0x000fe40000000800 */
[----:B------:R-:W-:-:S13]  /*de40*/  ISETP.GE.AND P2, PT, R17, UR4, PT ;  /* 0x0000000411007c0c */ /* 0x000fda000bf46270 */
[----:B------:R-:W-:Y:S05]  /*de50*/  @P2 EXIT ;  /* 0x000000000000294d */ /* 0x000fea0003800000 */
[----:B------:R-:W-:Y:S01]  /*de60*/  LOP3.LUT P2, RZ, R2, 0x1f, RZ, 0xc0, !PT ;  /* 0x0000001f02ff7812 */ /* 0x000fe2000784c0ff */
[----:B------:R-:W-:Y:S01]  /*de70*/  BSSY B0, `(.L_x_83) ;  /* 0x00000b1000007945 */ /* 0x000fe20003800000 */
[----:B------:R-:W-:Y:S01]  /*de80*/  IMAD.MOV.U32 R4, RZ, RZ, 0x1 ;  /* 0x00000001ff047424 */ /* 0x000fe200078e00ff */
[----:B------:R-:W-:Y:S01]  /*de90*/  MOV R0, RZ ;  /* 0x000000ff00007202 */ /* 0x000fe20000000f00 */
[----:B------:R-:W-:Y:S01]  /*dea0*/  IMAD.MOV.U32 R5, RZ, RZ, 0x1 ;  /* 0x00000001ff057424 */ /* 0x000fe200078e00ff */
[----:B------:R-:W-:Y:S01]  /*deb0*/  PLOP3.LUT P0, PT, P2, P0, PT, 0x2a, 0x0 ;  /* 0x000000000000781c */ /* 0x000fe20001700572 */
[----:B------:R-:W-:Y:S01]  /*dec0*/  ULOP3.LUT UR22, UR50, 0x2, URZ, 0xfc, !UPT ;  /* 0x0000000232167892 */ /* 0x000fe2000f8efc3f */
[----:B------:R-:W-:Y:S01]  /*ded0*/  ULDC UR23, c[0x0][0xc] ;  /* 0x0000030000177ab9 */ /* 0x000fe20000000800 */
[----:B------:R-:W-:Y:S01]  /*dee0*/  ULDC.64 UR20, c[0x0][0x198] ;  /* 0x0000660000147ab9 */ /* 0x000fe20000000a00 */
[----:B------:R-:W-:-:S09]  /*def0*/  ULDC UR24, c[0x0][0xa00] ;  /* 0x0002800000187ab9 */ /* 0x000fd20000000800 */
.L_x_98:
[----:B------:R-:W1:Y:S01]  /*df00*/  LDC R6, c[0x0][0xa04] ;  /* 0x00028100ff067b82 */ /* 0x000e620000000800 */
[----:B------:R-:W-:Y:S01]  /*df10*/  MOV R7, R17 ;  /* 0x0000001100077202 */ /* 0x000fe20000000f00 */
[----:B------:R-:W-:-:S06]  /*df20*/  UMOV UR4, 0xffffffff ;  /* 0xffffffff00047882 */ /* 0x000fcc0000000000 */
[----:B------:R-:W2:Y:S08]  /*df30*/  LDC R10, c[0x0][0xa10] ;  /* 0x00028400ff0a7b82 */ /* 0x000eb00000000800 */
[----:B------:R-:W3:Y:S01]  /*df40*/  LDC R13, c[0x0][0xa1c] ;  /* 0x00028700ff0d7b82 */ /* 0x000ee20000000800 */
[----:B-1----:R-:W-:Y:S02]  /*df50*/  ISETP.NE.AND P2, PT, R6, 0x1, PT ;  /* 0x000000010600780c */ /* 0x002fe40003f45270 */
[----:B--2---:R-:W-:-:S11]  /*df60*/  ISETP.NE.AND P3, PT, R10, 0x1, PT ;  /* 0x000000010a00780c */ /* 0x004fd60003f65270 */
[----:B------:R-:W1:Y:S01]  /*df70*/  @P2 LDC.64 R8, c[0x0][0xa08] ;  /* 0x00028200ff082b82 */ /* 0x000e620000000a00 */
[----:B---3--:R-:W-:-:S07]  /*df80*/  ISETP.NE.AND P4, PT, R13, 0x1, PT ;  /* 0x000000010d00780c */ /* 0x008fce0003f85270 */
[----:B------:R-:W2:Y:S08]  /*df90*/  @P3 LDC R12, c[0x0][0xa14] ;  /* 0x00028500ff0c3b82 */ /* 0x000eb00000000800 */
[----:B------:R-:W3:Y:S08]  /*dfa0*/  @P3 LDC R11, c[0x0][0xa18] ;  /* 0x00028600ff0b3b82 */ /* 0x000ef00000000800 */
[----:B------:R-:W4:Y:S01]  /*dfb0*/  @P4 LDC.64 R2, c[0x0][0xa20] ;  /* 0x00028800ff024b82 */ /* 0x000f220000000a00 */
[----:B-1----:R-:W-:-:S05]  /*dfc0*/  @P2 IMAD.HI.U32 R8, R17, R8, RZ ;  /* 0x0000000811082227 */ /* 0x002fca00078e00ff */
[----:B------:R-:W-:-:S05]  /*dfd0*/  @P2 SHF.R.U32.HI R7, RZ, R9, R8 ;  /* 0x00000009ff072219 */ /* 0x000fca0000011608 */
[----:B--2---:R-:W-:-:S04]  /*dfe0*/  @P3 IMAD.HI.U32 R8, R7, R12, RZ ;  /* 0x0000000c07083227 */ /* 0x004fc800078e00ff */
[----:B------:R-:W-:Y:S01]  /*dff0*/  IMAD.MOV.U32 R9, RZ, RZ, R7 ;  /* 0x000000ffff097224 */ /* 0x000fe200078e0007 */
[----:B---3--:R-:W-:-:S05]  /*e000*/  @P3 SHF.R.U32.HI R9, RZ, R11, R8 ;  /* 0x0000000bff093219 */ /* 0x008fca0000011608 */
[----:B----4-:R-:W-:Y:S01]  /*e010*/  @P4 IMAD.HI.U32 R8, R9, R2, RZ ;  /* 0x0000000209084227 */ /* 0x010fe200078e00ff */
[----:B------:R-:W-:-:S04]  /*e020*/  MOV R2, R9 ;  /* 0x0000000900027202 */ /* 0x000fc80000000f00 */
[----:B------:R-:W-:Y:S02]  /*e030*/  @P4 SHF.R.U32.HI R2, RZ, R3, R8 ;  /* 0x00000003ff024219 */ /* 0x000fe40000011608 */
[----:B------:R-:W-:-:S03]  /*e040*/  IADD3 R3, -R9, RZ, RZ ;  /* 0x000000ff09037210 */ /* 0x000fc60007ffe1ff */
[----:B------:R-:W-:Y:S02]  /*e050*/  IMAD.MOV R2, RZ, RZ, -R2 ;  /* 0x000000ffff027224 */ /* 0x000fe400078e0a02 */
[----:B------:R-:W-:Y:S02]  /*e060*/  IMAD R10, R10, R3, R7 ;  /* 0x000000030a0a7224 */ /* 0x000fe400078e0207 */
[----:B------:R-:W-:Y:S01]  /*e070*/  IMAD R2, R13, R2, R9 ;  /* 0x000000020d027224 */ /* 0x000fe200078e0209 */
[----:B------:R-:W-:Y:S06]  /*e080*/  BRA.DIV UR4, `(.L_x_84) ;  /* 0x0000001e04fc7947 */ /* 0x000fec000b800000 */
[----:B------:R-:W-:-:S13]  /*e090*/  ELECT P6, URZ, PT ;  /* 0x00000000003f782f */ /* 0x000fda00038c0000 */
.L_x_136:
[----:B------:R-:W-:Y:S01]  /*e0a0*/  IMAD.MOV R3, RZ, RZ, -R7 ;  /* 0x000000ffff037224 */ /* 0x000fe200078e0a07 */
[----:B------:R-:W-:Y:S03]  /*e0b0*/  BSSY B1, `(.L_x_85) ;  /* 0x000003f000017945 */ /* 0x000fe60003800000 */
[----:B------:R-:W-:Y:S02]  /*e0c0*/  IMAD R3, R6, R3, R17 ;  /* 0x0000000306037224 */ /* 0x000fe400078e0211 */
[----:B------:R-:W-:-:S03]  /*e0d0*/  IMAD.MOV.U32 R6, RZ, RZ, RZ ;  /* 0x000000ffff067224 */ /* 0x000fc600078e00ff */
[----:B------:R-:W-:Y:S01]  /*e0e0*/  SHF.L.U32 R3, R3, 0x7, RZ ;  /* 0x0000000703037819 */ /* 0x000fe200000006ff */
[----:B------:R-:W-:Y:S06]  /*e0f0*/  @!P6 BRA `(.L_x_86) ;  /* 0x0000000000e8e947 */ /* 0x000fec0003800000 */
[----:B------:R-:W1:Y:S01]  /*e100*/  S2R R7, SR_CgaCtaId ;  /* 0x0000000000077919 */ /* 0x000e620000008800 */
[----:B------:R-:W-:-:S04]  /*e110*/  MOV R6, 0x400 ;  /* 0x0000040000067802 */ /* 0x000fc80000000f00 */
[----:B-1----:R-:W-:Y:S02]  /*e120*/  LEA R9, R7, R6, 0x18 ;  /* 0x0000000607097211 */ /* 0x002fe400078ec0ff */
[----:B------:R-:W-:Y:S02]  /*e130*/  SHF.L.U32 R6, R5, 0x1f, RZ ;  /* 0x0000001f05067819 */ /* 0x000fe400000006ff */
[----:B------:R-:W-:-:S04]  /*e140*/  LEA R7, R0, R9, 0x3 ;  /* 0x0000000900077211 */ /* 0x000fc800078e18ff */
[----:B------:R-:W1:Y:S02]  /*e150*/  SYNCS.PHASECHK.TRANS64.TRYWAIT P2, [R7+URZ+0x20260], R6 ;  /* 0x02026006070075a7 */ /* 0x000e64000804017f */
[----:B-1----:R-:W-:Y:S05]  /*e160*/  @!P2 BRA `(.L_x_87) ;  /* 0x0000001c00e4a947 */ /* 0x002fea0003800000 */
.L_x_137:
[----:B------:R-:W-:Y:S01]  /*e170*/  UPRMT UR4, UR22, 0x9910, URZ ;  /* 0x0000991016047896 */ /* 0x000fe2000800003f */
[----:B-1----:R-:W-:-:S03]  /*e180*/  @P1 IMAD.MOV.U32 R6, RZ, RZ, 0x2800 ;  /* 0x00002800ff061424 */ /* 0x002fc600078e00ff */
[----:B------:R-:W-:Y:S01]  /*e190*/  UISETP.NE.AND UP0, UPT, UR4, 0x2, UPT ;  /* 0x000000020400788c */ /* 0x000fe2000bf05270 */
[----:B------:R1:W-:Y:S05]  /*e1a0*/  @P1 SYNCS.ARRIVE.TRANS64 RZ, [R7+URZ+0x20250], R6 ;  /* 0x0202500607ff19a7 */ /* 0x0003ea000800003f */
[----:B------:R-:W-:-:S13]  /*e1b0*/  PLOP3.LUT P2, PT, PT, PT, UP0, 0x80, 0x0 ;  /* 0x000000000000781c */ /* 0x000fda0003f4f008 */
[----:B-1----:R-:W-:Y:S05]  /*e1c0*/  @P2 BRA `(.L_x_88) ;  /* 0x0000000000042947 */ /* 0x002fea0003800000 */
[----:B------:R-:W-:Y:S01]  /*e1d0*/  BPT.TRAP 0x1 ;  /* 0x000000040000795c */ /* 0x000fe20000300000 */
.L_x_88:
[----:B------:R-:W-:Y:S05]  /*e1e0*/  @P0 BRA `(.L_x_89) ;  /* 0x0000000000040947 */ /* 0x000fea0003800000 */
[----:B------:R-:W-:Y:S01]  /*e1f0*/  BPT.TRAP 0x1 ;  /* 0x000000040000795c */ /* 0x000fe20000300000 */
.L_x_89:
[----:B------:R-:W-:Y:S01]  /*e200*/  R2UR UR5, R9 ;  /* 0x00000000090572ca */ /* 0x000fe200000e0000 */
[----:B------:R-:W-:Y:S01]  /*e210*/  UIADD3 UR4, UP0, UR20, 0xf0, URZ ;  /* 0x000000f014047890 */ /* 0x000fe2000ff1e03f */
[----:B------:R-:W-:Y:S01]  /*e220*/  R2UR UR14, R0 ;  /* 0x00000000000e72ca */ /* 0x000fe200000e0000 */
[----:B------:R-:W-:Y:S01]  /*e230*/  UMOV UR10, URZ ;  /* 0x0000003f000a7c82 */ /* 0x000fe20008000000 */
[----:B------:R-:W-:Y:S01]  /*e240*/  R2UR UR9, R7 ;  /* 0x00000000070972ca */ /* 0x000fe200000e0000 */
[----:B------:R-:W-:Y:S01]  /*e250*/  UMOV UR6, 0x0 ;  /* 0x0000000000067882 */ /* 0x000fe20000000000 */
[----:B------:R-:W-:Y:S01]  /*e260*/  R2UR UR11, R3 ;  /* 0x00000000030b72ca */ /* 0x000fe200000e0000 */
[----:B------:R-:W-:Y:S01]  /*e270*/  UMOV UR7, 0x10000000 ;  /* 0x1000000000077882 */ /* 0x000fe20000000000 */
[----:B------:R-:W-:Y:S01]  /*e280*/  R2UR UR12, R10 ;  /* 0x000000000a0c72ca */ /* 0x000fe200000e0000 */
[----:B------:R-:W-:Y:S01]  /*e290*/  UMOV UR16, 0x10 ;  /* 0x0000001000107882 */ /* 0x000fe20000000000 */
[----:B------:R-:W-:Y:S01]  /*e2a0*/  R2UR UR13, R2 ;  /* 0x00000000020d72ca */ /* 0x000fe200000e0000 */
[----:B------:R-:W-:Y:S01]  /*e2b0*/  UMOV UR18, 0x20 ;  /* 0x0000002000127882 */ /* 0x000fe20000000000 */
[----:B------:R-:W-:-:S03]  /*e2c0*/  IADD3 R0, R0, 0x1, RZ ;  /* 0x0000000100007810 */ /* 0x000fc60007ffe0ff */
[----:B------:R-:W-:Y:S01]  /*e2d0*/  UIMAD UR14, UR14, 0x2800, UR5 ;  /* 0x000028000e0e78a4 */ /* 0x000fe2000f8e0205 */
[C---:B------:R-:W-:Y:S01]  /*e2e0*/  ISETP.NE.AND P2, PT, R0.reuse, 0x2, PT ;  /* 0x000000020000780c */ /* 0x040fe20003f45270 */
[----:B------:R-:W-:Y:S02]  /*e2f0*/  UIADD3 UR9, UR9, 0x20250, URZ ;  /* 0x0002025009097890 */ /* 0x000fe4000fffe03f */
[----:B------:R-:W-:Y:S01]  /*e300*/  UIADD3.X UR5, URZ, UR21, URZ, UP0, !UPT ;  /* 0x000000153f057290 */ /* 0x000fe200087fe43f */
[----:B------:R-:W-:Y:S01]  /*e310*/  SEL R6, RZ, 0x1, P2 ;  /* 0x00000001ff067807 */ /* 0x000fe20001000000 */
[----:B------:R-:W-:Y:S01]  /*e320*/  UIADD3 UR15, UR14, 0x800, URZ ;  /* 0x000008000e0f7890 */ /* 0x000fe2000fffe03f */
[----:B------:R-:W-:Y:S01]  /*e330*/  SEL R0, R0, RZ, P2 ;  /* 0x000000ff00007207 */ /* 0x000fe20001000000 */
[----:B------:R-:W-:Y:S01]  /*e340*/  UIADD3 UR17, UR14, 0x1000, URZ ;  /* 0x000010000e117890 */ /* 0x000fe2000fffe03f */
[----:B------:R-:W-:Y:S01]  /*e350*/  LOP3.LUT R5, R5, R6, RZ, 0x3c, !PT ;  /* 0x0000000605057212 */ /* 0x000fe200078e3cff */
[----:B------:R-:W-:Y:S01]  /*e360*/  UMOV UR8, UR14 ;  /* 0x0000000e00087c82 */ /* 0x000fe20008000000 */
[----:B------:R-:W-:Y:S01]  /*e370*/  UIADD3 UR19, UR14, 0x1800, URZ ;  /* 0x000018000e137890 */ /* 0x000fe2000fffe03f */
[----:B------:R-:W-:Y:S01]  /*e380*/  IMAD.MOV.U32 R6, RZ, RZ, 0x40 ;  /* 0x00000040ff067424 */ /* 0x000fe200078e00ff */
[----:B------:R1:W-:Y:S02]  /*e390*/  UTMALDG.4D [UR8], [UR4], desc[UR6] ;  /* 0x00000608040075b4 */ /* 0x0003e40008019000 */
[----:B-1----:R-:W-:Y:S01]  /*e3a0*/  UMOV UR8, UR15 ;  /* 0x0000000f00087c82 */ /* 0x002fe20008000000 */
[----:B------:R-:W-:Y:S01]  /*e3b0*/  UMOV UR10, UR16 ;  /* 0x00000010000a7c82 */ /* 0x000fe20008000000 */
[----:B------:R-:W-:Y:S01]  /*e3c0*/  UIADD3 UR15, UR14, 0x2000, URZ ;  /* 0x000020000e0f7890 */ /* 0x000fe2000fffe03f */
[----:B------:R1:W-:Y:S02]  /*e3d0*/  UTMALDG.4D [UR8], [UR4], desc[UR6] ;  /* 0x00000608040075b4 */ /* 0x0003e40008019000 */
[----:B------:R-:W-:Y:S01]  /*e3e0*/  UMOV UR14, 0x30 ;  /* 0x00000030000e7882 */ /* 0x000fe20000000000 */
[----:B-1----:R-:W-:Y:S01]  /*e3f0*/  UMOV UR8, UR17 ;  /* 0x0000001100087c82 */ /* 0x002fe20008000000 */
[----:B------:R-:W-:-:S02]  /*e400*/  UMOV UR10, UR18 ;  /* 0x00000012000a7c82 */ /* 0x000fc40008000000 */
[----:B------:R1:W-:Y:S02]  /*e410*/  UTMALDG.4D [UR8], [UR4], desc[UR6] ;  /* 0x00000608040075b4 */ /* 0x0003e40008019000 */
[----:B-1----:R-:W-:Y:S01]  /*e420*/  UMOV UR8, UR19 ;  /* 0x0000001300087c82 */ /* 0x002fe20008000000 */
[----:B------:R-:W-:Y:S01]  /*e430*/  UMOV UR10, UR14 ;  /* 0x0000000e000a7c82 */ /* 0x000fe20008000000 */
[----:B------:R-:W-:Y:S01]  /*e440*/  UMOV UR14, 0x40 ;  /* 0x00000040000e7882 */ /* 0x000fe20000000000 */
[----:B------:R1:W-:Y:S02]  /*e450*/  UTMALDG.4D [UR8], [UR4], desc[UR6] ;  /* 0x00000608040075b4 */ /* 0x0003e40008019000 */
[----:B-1----:R-:W-:Y:S01]  /*e460*/  UMOV UR8, UR15 ;  /* 0x0000000f00087c82 */ /* 0x002fe20008000000 */
[----:B------:R-:W-:Y:S02]  /*e470*/  UMOV UR10, UR14 ;  /* 0x0000000e000a7c82 */ /* 0x000fe40008000000 */
[----:B------:R1:W-:Y:S02]  /*e480*/  UTMALDG.4D [UR8], [UR4], desc[UR6] ;  /* 0x00000608040075b4 */ /* 0x0003e40008019000 */
[----:B-1----:R-:W-:Y:S01]  /*e490*/  NOP ;  /* 0x0000000000007918 */ /* 0x002fe20000000000 */
.L_x_86:
[----:B------:R-:W-:Y:S05]  /*e4a0*/  BSYNC B1 ;  /* 0x0000000000017941 */ /* 0x000fea0003800000 */
.L_x_85:
[----:B------:R-:W-:Y:S01]  /*e4b0*/  LOP3.LUT P2, RZ, R4, 0xff, RZ, 0xc0, !PT ;  /* 0x000000ff04ff7812 */ /* 0x000fe2000784c0ff */
[----:B------:R-:W-:-:S12]  /*e4c0*/  BSSY B1, `(.L_x_90) ;  /* 0x0000009000017945 */ /* 0x000fd80003800000 */
[----:B------:R-:W-:Y:S05]  /*e4d0*/  @!P2 BRA `(.L_x_91) ;  /* 0x00000000001ca947 */ /* 0x000fea0003800000 */
[----:B------:R-:W1:Y:S01]  /*e4e0*/  S2R R7, SR_CgaCtaId ;  /* 0x0000000000077919 */ /* 0x000e620000008800 */
[----:B------:R-:W-:-:S04]  /*e4f0*/  MOV R4, 0x400 ;  /* 0x0000040000047802 */ /* 0x000fc80000000f00 */
[----:B-1----:R-:W-:Y:S02]  /*e500*/  LEA R7, R7, R4, 0x18 ;  /* 0x0000000407077211 */ /* 0x002fe400078ec0ff */
[----:B------:R-:W-:Y:S02]  /*e510*/  SHF.L.U32 R4, RZ, 0x1f, RZ ;  /* 0x0000001fff047819 */ /* 0x000fe400000006ff */
[----:B------:R1:W-:Y:S02]  /*e520*/  SYNCS.ARRIVE.TRANS64.A1T0 RZ, [R7+URZ+0x202b0], RZ ;  /* 0x0202b0ff07ff79a7 */ /* 0x0003e4000810003f */
[----:B------:R-:W2:Y:S02]  /*e530*/  SYNCS.PHASECHK.TRANS64.TRYWAIT P2, [R7+URZ+0x202b0], R4 ;  /* 0x0202b004070075a7 */ /* 0x000ea4000804017f */
[----:B-12---:R-:W-:Y:S05]  /*e540*/  @!P2 BRA `(.L_x_92) ;  /* 0x0000001c0000a947 */ /* 0x006fea0003800000 */
.L_x_91:
[----:B------:R-:W-:Y:S05]  /*e550*/  BSYNC B1 ;  /* 0x0000000000017941 */ /* 0x000fea0003800000 */
.L_x_90:
[----:B------:R-:W-:Y:S04]  /*e560*/  BSSY B1, `(.L_x_93) ;  /* 0x000003d000017945 */ /* 0x000fe80003800000 */
[----:B------:R-:W-:Y:S05]  /*e570*/  @!P6 BRA `(.L_x_94) ;  /* 0x0000000000ece947 */ /* 0x000fea0003800000 */
[----:B-1----:R-:W1:Y:S01]  /*e580*/  S2R R7, SR_CgaCtaId ;  /* 0x0000000000077919 */ /* 0x002e620000008800 */
[----:B------:R-:W-:Y:S02]  /*e590*/  MOV R4, 0x400 ;  /* 0x0000040000047802 */ /* 0x000fe40000000f00 */
[----:B------:R-:W-:Y:S02]  /*e5a0*/  SHF.L.U32 R9, R5, 0x1f, RZ ;  /* 0x0000001f05097819 */ /* 0x000fe400000006ff */
[----:B-1----:R-:W-:-:S04]  /*e5b0*/  LEA R7, R7, R4, 0x18 ;  /* 0x0000000407077211 */ /* 0x002fc800078ec0ff */
[----:B------:R-:W-:-:S04]  /*e5c0*/  LEA R4, R0, R7, 0x3 ;  /* 0x0000000700047211 */ /* 0x000fc800078e18ff */
[----:B------:R-:W1:Y:S02]  /*e5d0*/  SYNCS.PHASECHK.TRANS64.TRYWAIT P2, [R4+URZ+0x20260], R9 ;  /* 0x02026009040075a7 */ /* 0x000e64000804017f */
[----:B-1----:R-:W-:Y:S05]  /*e5e0*/  @!P2 BRA `(.L_x_95) ;  /* 0x0000001800eca947 */ /* 0x002fea0003800000 */
.L_x_138:
[----:B------:R-:W-:Y:S01]  /*e5f0*/  UPRMT UR4, UR22, 0x9910, URZ ;  /* 0x0000991016047896 */ /* 0x000fe2000800003f */
[----:B-1----:R-:W-:-:S03]  /*e600*/  @P1 IMAD.MOV.U32 R9, RZ, RZ, 0x2800 ;  /* 0x00002800ff091424 */ /* 0x002fc600078e00ff */
[----:B------:R-:W-:Y:S01]  /*e610*/  UISETP.NE.AND UP0, UPT, UR4, 0x2, UPT ;  /* 0x000000020400788c */ /* 0x000fe2000bf05270 */
[----:B------:R1:W-:Y:S05]  /*e620*/  @P1 SYNCS.ARRIVE.TRANS64 RZ, [R4+URZ+0x20250], R9 ;  /* 0x0202500904ff19a7 */ /* 0x0003ea000800003f */
[----:B------:R-:W-:-:S13]  /*e630*/  PLOP3.LUT P2, PT, PT, PT, UP0, 0x80, 0x0 ;  /* 0x000000000000781c */ /* 0x000fda0003f4f008 */
[----:B-1----:R-:W-:Y:S05]  /*e640*/  @P2 BRA `(.L_x_96) ;  /* 0x0000000000042947 */ /* 0x002fea0003800000 */
[----:B------:R-:W-:Y:S01]  /*e650*/  BPT.TRAP 0x1 ;  /* 0x000000040000795c */ /* 0x000fe20000300000 */
.L_x_96:
[----:B------:R-:W-:Y:S05]  /*e660*/  @P0 BRA `(.L_x_97) ;  /* 0x0000000000040947 */ /* 0x000fea0003800000 */
[----:B------:R-:W-:Y:S01]  /*e670*/  BPT.TRAP 0x1 ;  /* 0x000000040000795c */ /* 0x000fe20000300000 */
.L_x_97:
        /* <DEDUP_REMOVED lines=12> */
[----:B------:R-:W-:-:S02]  /*e740*/  R2UR UR13, R2 ;  /* 0x00000000020d72ca */ /* 0x000fc400000e0000 */
[----:B------:R-:W-:Y:S01]  /*e750*/  IADD3 R0, R0, 0x1, RZ ;  /* 0x0000000100007810 */ /* 0x000fe20007ffe0ff */
[----:B------:R-:W-:Y:S02]  /*e760*/  UIMAD UR14, UR14, 0x2800, UR5 ;  /* 0x000028000e0e78a4 */ /* 0x000fe4000f8e0205 */
[----:B------:R-:W-:Y:S01]  /*e770*/  UIADD3.X UR5, URZ, UR21, URZ, UP0, !UPT ;  /* 0x000000153f057290 */ /* 0x000fe200087fe43f */
[C---:B------:R-:W-:Y:S01]  /*e780*/  ISETP.NE.AND P2, PT, R0.reuse, 0x2, PT ;  /* 0x000000020000780c */ /* 0x040fe20003f45270 */
[----:B------:R-:W-:Y:S02]  /*e790*/  UIADD3 UR11, UR11, UR8, URZ ;  /* 0x000000080b0b7290 */ /* 0x000fe4000fffe03f */
[----:B------:R-:W-:Y:S01]  /*e7a0*/  UIADD3 UR9, UR9, 0x20250, URZ ;  /* 0x0002025009097890 */ /* 0x000fe2000fffe03f */
[----:B------:R-:W-:Y:S01]  /*e7b0*/  SEL R2, RZ, 0x1, P2 ;  /* 0x00000001ff027807 */ /* 0x000fe20001000000 */
[----:B------:R-:W-:Y:S01]  /*e7c0*/  UIADD3 UR15, UR14, 0x800, URZ ;  /* 0x000008000e0f7890 */ /* 0x000fe2000fffe03f */
[----:B------:R-:W-:Y:S01]  /*e7d0*/  SEL R0, R0, RZ, P2 ;  /* 0x000000ff00007207 */ /* 0x000fe20001000000 */
[----:B------:R-:W-:Y:S01]  /*e7e0*/  UIADD3 UR17, UR14, 0x1000, URZ ;  /* 0x000010000e117890 */ /* 0x000fe2000fffe03f */
[----:B------:R-:W-:Y:S01]  /*e7f0*/  LOP3.LUT R5, R5, R2, RZ, 0x3c, !PT ;  /* 0x0000000205057212 */ /* 0x000fe200078e3cff */
[----:B------:R-:W-:Y:S01]  /*e800*/  UMOV UR8, UR14 ;  /* 0x0000000e00087c82 */ /* 0x000fe20008000000 */
[----:B------:R-:W-:-:S02]  /*e810*/  UIADD3 UR19, UR14, 0x1800, URZ ;  /* 0x000018000e137890 */ /* 0x000fc4000fffe03f */
[----:B------:R1:W-:Y:S02]  /*e820*/  UTMALDG.4D [UR8], [UR4], desc[UR6] ;  /* 0x00000608040075b4 */ /* 0x0003e40008019000 */
[----:B-1----:R-:W-:Y:S01]  /*e830*/  UMOV UR8, UR15 ;  /* 0x0000000f00087c82 */ /* 0x002fe20008000000 */
[----:B------:R-:W-:Y:S01]  /*e840*/  UMOV UR10, UR16 ;  /* 0x00000010000a7c82 */ /* 0x000fe20008000000 */
[----:B------:R-:W-:Y:S01]  /*e850*/  UIADD3 UR15, UR14, 0x2000, URZ ;  /* 0x000020000e0f7890 */ /* 0x000fe2000fffe03f */
[----:B------:R1:W-:Y:S02]  /*e860*/  UTMALDG.4D [UR8], [UR4], desc[UR6] ;  /* 0x00000608040075b4 */ /* 0x0003e40008019000 */
[----:B------:R-:W-:Y:S01]  /*e870*/  UMOV UR14, 0x30 ;  /* 0x00000030000e7882 */ /* 0x000fe20000000000 */
[----:B-1----:R-:W-:Y:S01]  /*e880*/  UMOV UR8, UR17 ;  /* 0x0000001100087c82 */ /* 0x002fe20008000000 */
[----:B------:R-:W-:Y:S02]  /*e890*/  UMOV UR10, UR18 ;  /* 0x00000012000a7c82 */ /* 0x000fe40008000000 */
[----:B------:R1:W-:Y:S02]  /*e8a0*/  UTMALDG.4D [UR8], [UR4], desc[UR6] ;  /* 0x00000608040075b4 */ /* 0x0003e40008019000 */
[----:B-1----:R-:W-:Y:S01]  /*e8b0*/  UMOV UR8, UR19 ;  /* 0x0000001300087c82 */ /* 0x002fe20008000000 */
[----:B------:R-:W-:Y:S01]  /*e8c0*/  UMOV UR10, UR14 ;  /* 0x0000000e000a7c82 */ /* 0x000fe20008000000 */
[----:B------:R-:W-:Y:S01]  /*e8d0*/  UMOV UR14, 0x40 ;  /* 0x00000040000e7882 */ /* 0x000fe20000000000 */
[----:B------:R1:W-:Y:S02]  /*e8e0*/  UTMALDG.4D [UR8], [UR4], desc[UR6] ;  /* 0x00000608040075b4 */ /* 0x0003e40008019000 */
[----:B-1----:R-:W-:Y:S01]  /*e8f0*/  UMOV UR8, UR15 ;  /* 0x0000000f00087c82 */ /* 0x002fe20008000000 */
[----:B------:R-:W-:-:S02]  /*e900*/  UMOV UR10, UR14 ;  /* 0x0000000e000a7c82 */ /* 0x000fc40008000000 */
[----:B------:R2:W-:Y:S02]  /*e910*/  UTMALDG.4D [UR8], [UR4], desc[UR6] ;  /* 0x00000608040075b4 */ /* 0x0005e40008019000 */
[----:B--2---:R-:W-:Y:S01]  /*e920*/  NOP ;  /* 0x0000000000007918 */ /* 0x004fe20000000000 */
.L_x_94:
[----:B------:R-:W-:Y:S05]  /*e930*/  BSYNC B1 ;  /* 0x0000000000017941 */ /* 0x000fea0003800000 */
.L_x_93:
[----:B------:R-:W-:Y:S01]  /*e940*/  VIADD R17, R17, UR23 ;  /* 0x0000001711117c36 */ /* 0x000fe20008000000 */
[----:B-1----:R-:W-:-:S04]  /*e950*/  PRMT R4, RZ, 0x7610, R4 ;  /* 0x00007610ff047816 */ /* 0x002fc80000000004 */
[----:B------:R-:W-:-:S13]  /*e960*/  ISETP.GE.AND P2, PT, R17, UR24, PT ;  /* 0x0000001811007c0c */ /* 0x000fda000bf46270 */
[----:B------:R-:W-:Y:S05]  /*e970*/  @!P2 BRA `(.L_x_98) ;  /* 0xfffffff40060a947 */ /* 0x000fea000383ffff */
[----:B------:R-:W-:Y:S05]  /*e980*/  BSYNC B0 ;  /* 0x0000000000007941 */ /* 0x000fea0003800000 */
.L_x_83:
[----:B------:R-:W-:Y:S05]  /*e990*/  EXIT ;  /* 0x000000000000794d */ /* 0x000fea0003800000 */
.L_x_82:
[----:B-1----:R-:W-:Y:S02]  /*e9a0*/  ULDC UR4, c[0x0][0xa00] ;  /* 0x0002800000047ab9 */ /* 0x002fe40000000800 */
[----:B------:R-:W-:-:S13]  /*e9b0*/  ISETP.GE.AND P0, PT, R17, UR4, PT ;  /* 0x0000000411007c0c */ /* 0x000fda000bf06270 */
[----:B------:R-:W-:Y:S05]  /*e9c0*/  @P0 EXIT ;  /* 0x000000000000094d */ /* 0x000fea0003800000 */
[----:B------:R-:W-:Y:S01]  /*e9d0*/  LOP3.LUT P0, RZ, R2, 0x1f, RZ, 0xc0, !PT ;  /* 0x0000001f02ff7812 */ /* 0x000fe2000780c0ff */
[----:B------:R-:W-:Y:S01]  /*e9e0*/  BSSY B0, `(.L_x_99) ;  /* 0x0000132000007945 */ /* 0x000fe20003800000 */
[----:B------:R-:W-:Y:S01]  /*e9f0*/  MOV R4, 0x1 ;  /* 0x0000000100047802 */ /* 0x000fe20000000f00 */
[----:B------:R-:W-:Y:S01]  /*ea00*/  IMAD.MOV.U32 R5, RZ, RZ, RZ ;  /* 0x000000ffff057224 */ /* 0x000fe200078e00ff */
[----:B------:R-:W-:Y:S01]  /*ea10*/  PLOP3.LUT P0, PT, P0, P2, PT, 0x2a, 0x0 ;  /* 0x000000000000781c */ /* 0x000fe20000704572 */
[----:B------:R-:W-:Y:S01]  /*ea20*/  ULOP3.LUT UR22, UR51, 0x2, URZ, 0xfc, !UPT ;  /* 0x0000000233167892 */ /* 0x000fe2000f8efc3f */
[----:B------:R-:W-:Y:S01]  /*ea30*/  MOV R0, 0x1 ;  /* 0x0000000100007802 */ /* 0x000fe20000000f00 */
[----:B------:R-:W-:Y:S01]  /*ea40*/  ULDC.64 UR16, c[0x0][0x198] ;  /* 0x0000660000107ab9 */ /* 0x000fe20000000a00 */
[----:B------:R-:W-:-:S09]  /*ea50*/  ULDC UR23, c[0x0][0xc] ;  /* 0x0000030000177ab9 */ /* 0x000fd20000000800 */
.L_x_126:
[----:B------:R-:W1:Y:S01]  /*ea60*/  LDC R2, c[0x0][0xa04] ;  /* 0x00028100ff027b82 */ /* 0x000e620000000800 */
[----:B------:R-:W-:-:S07]  /*ea70*/  UMOV UR4, 0xffffffff ;  /* 0xffffffff00047882 */ /* 0x000fce0000000000 */
        /* <DEDUP_REMOVED lines=9> */
[----:B-1----:R-:W-:-:S04]  /*eb10*/  @P3 IMAD.HI.U32 R10, R17, R6, RZ ;  /* 0x00000006110a3227 */ /* 0x002fc800078e00ff */
[----:B------:R-:W-:Y:S01]  /*eb20*/  IMAD.MOV.U32 R6, RZ, RZ, R17 ;  /* 0x000000ffff067224 */ /* 0x000fe200078e0011 */
[----:B------:R-:W-:-:S04]  /*eb30*/  @P3 SHF.R.U32.HI R6, RZ, R7, R10 ;  /* 0x00000007ff063219 */ /* 0x000fc8000001160a */
[----:B------:R-:W-:Y:S01]  /*eb40*/  MOV R7, R6 ;  /* 0x0000000600077202 */ /* 0x000fe20000000f00 */
[----:B--2---:R-:W-:-:S05]  /*eb50*/  @P4 IMAD.HI.U32 R9, R6, R9, RZ ;  /* 0x0000000906094227 */ /* 0x004fca00078e00ff */
[----:B---3--:R-:W-:-:S05]  /*eb60*/  @P4 SHF.R.U32.HI R7, RZ, R12, R9 ;  /* 0x0000000cff074219 */ /* 0x008fca0000011609 */
[----:B------:R-:W-:Y:S02]  /*eb70*/  IMAD.MOV.U32 R9, RZ, RZ, R7 ;  /* 0x000000ffff097224 */ /* 0x000fe400078e0007 */
[----:B----4-:R-:W-:-:S05]  /*eb80*/  @P5 IMAD.HI.U32 R2, R7, R2, RZ ;  /* 0x0000000207025227 */ /* 0x010fca00078e00ff */
[----:B------:R-:W-:Y:S02]  /*eb90*/  @P5 SHF.R.U32.HI R9, RZ, R3, R2 ;  /* 0x00000003ff095219 */ /* 0x000fe40000011602 */
[----:B------:R-:W-:-:S05]  /*eba0*/  IADD3 R3, -R7, RZ, RZ ;  /* 0x000000ff07037210 */ /* 0x000fca0007ffe1ff */
[----:B------:R-:W-:Y:S02]  /*ebb0*/  IMAD R2, R11, R3, R6 ;  /* 0x000000030b027224 */ /* 0x000fe400078e0206 */
[----:B------:R-:W-:-:S04]  /*ebc0*/  IMAD.MOV R3, RZ, RZ, -R9 ;  /* 0x000000ffff037224 */ /* 0x000fc800078e0a09 */
[----:B------:R-:W-:Y:S01]  /*ebd0*/  IMAD R3, R8, R3, R7 ;  /* 0x0000000308037224 */ /* 0x000fe200078e0207 */
[----:B------:R-:W-:Y:S06]  /*ebe0*/  BRA.DIV UR4, `(.L_x_100) ;  /* 0x0000001604807947 */ /* 0x000fec000b800000 */
[----:B------:R-:W-:-:S13]  /*ebf0*/  ELECT P6, URZ, PT ;  /* 0x00000000003f782f */ /* 0x000fda00038c0000 */
.L_x_141:
[----:B------:R-:W1:Y:S01]  /*ec00*/  LDC R6, c[0x0][0x28c] ;  /* 0x0000a300ff067b82 */ /* 0x000e620000000800 */
[----:B------:R-:W-:Y:S01]  /*ec10*/  BSSY B1, `(.L_x_101) ;  /* 0x000003b000017945 */ /* 0x000fe20003800000 */
[----:B-1----:R-:W-:-:S13]  /*ec20*/  ISETP.GT.AND P3, PT, R6, RZ, P6 ;  /* 0x000000ff0600720c */ /* 0x002fda0003764270 */
[----:B------:R-:W-:Y:S05]  /*ec30*/  @!P3 BRA `(.L_x_102) ;  /* 0x0000000000e0b947 */ /* 0x000fea0003800000 */
[----:B------:R-:W1:Y:S01]  /*ec40*/  S2R R8, SR_CgaCtaId ;  /* 0x0000000000087919 */ /* 0x000e620000008800 */
[----:B------:R-:W-:-:S04]  /*ec50*/  MOV R7, 0x400 ;  /* 0x0000040000077802 */ /* 0x000fc80000000f00 */
[----:B-1----:R-:W-:Y:S02]  /*ec60*/  LEA R10, R8, R7, 0x18 ;  /* 0x00000007080a7211 */ /* 0x002fe400078ec0ff */
[----:B------:R-:W-:Y:S02]  /*ec70*/  SHF.L.U32 R7, R0, 0x1f, RZ ;  /* 0x0000001f00077819 */ /* 0x000fe400000006ff */
[----:B------:R-:W-:-:S04]  /*ec80*/  LEA R8, R5, R10, 0x3 ;  /* 0x0000000a05087211 */ /* 0x000fc800078e18ff */
[----:B------:R-:W1:Y:S02]  /*ec90*/  SYNCS.PHASECHK.TRANS64.TRYWAIT P4, [R8+URZ+0x20228], R7 ;  /* 0x02022807080075a7 */ /* 0x000e64000808017f */
[----:B-1----:R-:W-:Y:S05]  /*eca0*/  @!P4 BRA `(.L_x_103) ;  /* 0x000000140070c947 */ /* 0x002fea0003800000 */
.L_x_142:
[----:B------:R-:W-:Y:S01]  /*ecb0*/  UPRMT UR4, UR22, 0x9910, URZ ;  /* 0x0000991016047896 */ /* 0x000fe2000800003f */
[----:B-1----:R-:W-:-:S03]  /*ecc0*/  @P2 IMAD.MOV.U32 R7, RZ, RZ, 0x5000 ;  /* 0x00005000ff072424 */ /* 0x002fc600078e00ff */
[----:B------:R-:W-:Y:S01]  /*ecd0*/  UISETP.NE.AND UP0, UPT, UR4, 0x2, UPT ;  /* 0x000000020400788c */ /* 0x000fe2000bf05270 */
[----:B------:R1:W-:Y:S05]  /*ece0*/  @P2 SYNCS.ARRIVE.TRANS64 RZ, [R8+URZ+0x20200], R7 ;  /* 0x0202000708ff29a7 */ /* 0x0003ea000800003f */
[----:B------:R-:W-:-:S13]  /*ecf0*/  PLOP3.LUT P4, PT, PT, PT, UP0, 0x80, 0x0 ;  /* 0x000000000000781c */ /* 0x000fda0003f8f008 */
[----:B-1----:R-:W-:Y:S05]  /*ed00*/  @P4 BRA `(.L_x_104) ;  /* 0x0000000000044947 */ /* 0x002fea0003800000 */
[----:B------:R-:W-:Y:S01]  /*ed10*/  BPT.TRAP 0x1 ;  /* 0x000000040000795c */ /* 0x000fe20000300000 */
.L_x_104:
[----:B------:R-:W-:Y:S05]  /*ed20*/  @P0 BRA `(.L_x_105) ;  /* 0x0000000000040947 */ /* 0x000fea0003800000 */
[----:B------:R-:W-:Y:S01]  /*ed30*/  BPT.TRAP 0x1 ;  /* 0x000000040000795c */ /* 0x000fe20000300000 */
.L_x_105:
[----:B------:R-:W-:Y:S01]  /*ed40*/  IMAD R10, R5, 0x5000, R10 ;  /* 0x00005000050a7824 */ /* 0x000fe200078e020a */
[----:B------:R-:W-:Y:S01]  /*ed50*/  R2UR UR9, R8 ;  /* 0x00000000080972ca */ /* 0x000fe200000e0000 */
[----:B------:R-:W-:Y:S01]  /*ed60*/  UIADD3 UR4, UP0, UR16, 0x1f0, URZ ;  /* 0x000001f010047890 */ /* 0x000fe2000ff1e03f */
[----:B------:R-:W-:Y:S01]  /*ed70*/  R2UR UR12, R2 ;  /* 0x00000000020c72ca */ /* 0x000fe200000e0000 */
[----:B------:R-:W-:Y:S01]  /*ed80*/  UMOV UR10, URZ ;  /* 0x0000003f000a7c82 */ /* 0x000fe20008000000 */
[----:B------:R-:W-:Y:S01]  /*ed90*/  R2UR UR14, R10 ;  /* 0x000000000a0e72ca */ /* 0x000fe200000e0000 */
[----:B------:R-:W-:Y:S01]  /*eda0*/  UIADD3.X UR5, URZ, UR17, URZ, UP0, !UPT ;  /* 0x000000113f057290 */ /* 0x000fe200087fe43f */
[----:B------:R-:W-:Y:S01]  /*edb0*/  R2UR UR13, R3 ;  /* 0x00000000030d72ca */ /* 0x000fe200000e0000 */
[----:B------:R-:W-:Y:S01]  /*edc0*/  UMOV UR6, 0x0 ;  /* 0x0000000000067882 */ /* 0x000fe20000000000 */
[----:B------:R-:W-:Y:S01]  /*edd0*/  UMOV UR7, 0x10000000 ;  /* 0x1000000000077882 */ /* 0x000fe20000000000 */
[----:B------:R-:W-:Y:S01]  /*ede0*/  UMOV UR11, URZ ;  /* 0x0000003f000b7c82 */ /* 0x000fe20008000000 */
[----:B------:R-:W-:Y:S01]  /*edf0*/  UMOV UR20, 0x10 ;  /* 0x0000001000147882 */ /* 0x000fe20000000000 */
[----:B------:R-:W-:Y:S01]  /*ee00*/  UMOV UR21, 0x20 ;  /* 0x0000002000157882 */ /* 0x000fe20000000000 */
[----:B------:R-:W-:Y:S01]  /*ee10*/  IADD3 R5, R5, 0x1, RZ ;  /* 0x0000000105057810 */ /* 0x000fe20007ffe0ff */
[----:B------:R-:W-:-:S03]  /*ee20*/  UIADD3 UR9, UR9, 0x20200, URZ ;  /* 0x0002020009097890 */ /* 0x000fc6000fffe03f */
[C---:B------:R-:W-:Y:S01]  /*ee30*/  ISETP.NE.AND P4, PT, R5.reuse, 0x5, PT ;  /* 0x000000050500780c */ /* 0x040fe20003f85270 */
[----:B------:R-:W-:Y:S02]  /*ee40*/  UIADD3 UR8, UR14, 0x5000, URZ ;  /* 0x000050000e087890 */ /* 0x000fe4000fffe03f */
[----:B------:R-:W-:Y:S01]  /*ee50*/  UIADD3 UR15, UR14, 0x6000, URZ ;  /* 0x000060000e0f7890 */ /* 0x000fe2000fffe03f */
[----:B------:R-:W-:Y:S01]  /*ee60*/  SEL R7, RZ, 0x1, P4 ;  /* 0x00000001ff077807 */ /* 0x000fe20002000000 */
[----:B------:R-:W-:Y:S01]  /*ee70*/  UIADD3 UR18, UR14, 0x7000, URZ ;  /* 0x000070000e127890 */ /* 0x000fe2000fffe03f */
[----:B------:R-:W-:Y:S01]  /*ee80*/  SEL R5, R5, RZ, P4 ;  /* 0x000000ff05057207 */ /* 0x000fe20002000000 */
[----:B------:R-:W-:Y:S01]  /*ee90*/  UIADD3 UR19, UR14, 0x8000, URZ ;  /* 0x000080000e137890 */ /* 0x000fe2000fffe03f */
[----:B------:R-:W-:Y:S01]  /*eea0*/  LOP3.LUT R0, R0, R7, RZ, 0x3c, !PT ;  /* 0x0000000700007212 */ /* 0x000fe200078e3cff */
[----:B------:R-:W-:Y:S01]  /*eeb0*/  UIADD3 UR14, UR14, 0x9000, URZ ;  /* 0x000090000e0e7890 */ /* 0x000fe2000fffe03f */
        /* <DEDUP_REMOVED lines=16> */
.L_x_102:
[----:B------:R-:W-:Y:S05]  /*efc0*/  BSYNC B1 ;  /* 0x0000000000017941 */ /* 0x000fea0003800000 */
.L_x_101:
        /* <DEDUP_REMOVED lines=10> */
.L_x_107:
[----:B------:R-:W-:Y:S05]  /*f070*/  BSYNC B1 ;  /* 0x0000000000017941 */ /* 0x000fea0003800000 */
.L_x_106:
[----:B------:R-:W-:Y:S01]  /*f080*/  BSSY B1, `(.L_x_109) ;  /* 0x000003c000017945 */ /* 0x000fe20003800000 */
[----:B------:R-:W-:-:S03]  /*f090*/  IMAD.MOV.U32 R9, RZ, RZ, RZ ;  /* 0x000000ffff097224 */ /* 0x000fc600078e00ff */
        /* <DEDUP_REMOVED lines=8> */
.L_x_143:
[----:B------:R-:W-:Y:S01]  /*f120*/  UPRMT UR4, UR22, 0x9910, URZ ;  /* 0x0000991016047896 */ /* 0x000fe2000800003f */
[----:B-1----:R-:W-:-:S03]  /*f130*/  @P2 IMAD.MOV.U32 R8, RZ, RZ, 0x5000 ;  /* 0x00005000ff082424 */ /* 0x002fc600078e00ff */
[----:B------:R-:W-:Y:S01]  /*f140*/  UISETP.NE.AND UP0, UPT, UR4, 0x2, UPT ;  /* 0x000000020400788c */ /* 0x000fe2000bf05270 */
[----:B------:R1:W-:Y:S05]  /*f150*/  @P2 SYNCS.ARRIVE.TRANS64 RZ, [R7+URZ+0x20200], R8 ;  /* 0x0202000807ff29a7 */ /* 0x0003ea000800003f */
[----:B------:R-:W-:-:S13]  /*f160*/  PLOP3.LUT P3, PT, PT, PT, UP0, 0x80, 0x0 ;  /* 0x000000000000781c */ /* 0x000fda0003f6f008 */
[----:B-1----:R-:W-:Y:S05]  /*f170*/  @P3 BRA `(.L_x_112) ;  /* 0x0000000000043947 */ /* 0x002fea0003800000 */
[----:B------:R-:W-:Y:S01]  /*f180*/  BPT.TRAP 0x1 ;  /* 0x000000040000795c */ /* 0x000fe20000300000 */
.L_x_112:
[----:B------:R-:W-:Y:S05]  /*f190*/  @P0 BRA `(.L_x_113) ;  /* 0x0000000000040947 */ /* 0x000fea0003800000 */
[----:B------:R-:W-:Y:S01]  /*f1a0*/  BPT.TRAP 0x1 ;  /* 0x000000040000795c */ /* 0x000fe20000300000 */
.L_x_113:
        /* <DEDUP_REMOVED lines=14> */
[----:B------:R-:W-:Y:S01]  /*f290*/  UIADD3 UR9, UR9, 0x20200, URZ ;  /* 0x0002020009097890 */ /* 0x000fe2000fffe03f */
[----:B------:R-:W-:-:S02]  /*f2a0*/  IMAD.MOV.U32 R9, RZ, RZ, 0x1 ;  /* 0x00000001ff097424 */ /* 0x000fc400078e00ff */
[C---:B------:R-:W-:Y:S01]  /*f2b0*/  ISETP.NE.AND P3, PT, R5.reuse, 0x5, PT ;  /* 0x000000050500780c */ /* 0x040fe20003f65270 */
[----:B------:R-:W-:Y:S02]  /*f2c0*/  UIADD3 UR8, UR14, 0x5000, URZ ;  /* 0x000050000e087890 */ /* 0x000fe4000fffe03f */
[----:B------:R-:W-:Y:S01]  /*f2d0*/  UIADD3 UR15, UR14, 0x6000, URZ ;  /* 0x000060000e0f7890 */ /* 0x000fe2000fffe03f */
[----:B------:R-:W-:Y:S01]  /*f2e0*/  SEL R7, RZ, 0x1, P3 ;  /* 0x00000001ff077807 */ /* 0x000fe20001800000 */
[----:B------:R-:W-:Y:S01]  /*f2f0*/  UIADD3 UR19, UR14, 0x7000, URZ ;  /* 0x000070000e137890 */ /* 0x000fe2000fffe03f */
[----:B------:R-:W-:Y:S01]  /*f300*/  SEL R5, R5, RZ, P3 ;  /* 0x000000ff05057207 */ /* 0x000fe20001800000 */
[----:B------:R-:W-:Y:S01]  /*f310*/  UIADD3 UR21, UR14, 0x8000, URZ ;  /* 0x000080000e157890 */ /* 0x000fe2000fffe03f */
[----:B------:R-:W-:Y:S02]  /*f320*/  LOP3.LUT R0, R0, R7, RZ, 0x3c, !PT ;  /* 0x0000000700007212 */ /* 0x000fe400078e3cff */
        /* <DEDUP_REMOVED lines=16> */
[----:B--2---:R-:W-:Y:S01]  /*f430*/  NOP ;  /* 0x0000000000007918 */ /* 0x004fe20000000000 */
.L_x_110:
[----:B------:R-:W-:Y:S05]  /*f440*/  BSYNC B1 ;  /* 0x0000000000017941 */ /* 0x000fea0003800000 */
.L_x_109:
[----:B------:R-:W-:-:S13]  /*f450*/  ISETP.GE.AND P3, PT, R6, 0x81, PT ;  /* 0x000000810600780c */ /* 0x000fda0003f66270 */
[----:B------:R-:W-:Y:S05]  /*f460*/  @!P3 BRA `(.L_x_114) ;  /* 0x000000080010b947 */ /* 0x000fea0003800000 */
[----:B------:R-:W-:Y:S01]  /*f470*/  IADD3 R6, R6, 0x7f, RZ ;  /* 0x0000007f06067810 */ /* 0x000fe20007ffe0ff */
[----:B------:R-:W-:Y:S03]  /*f480*/  BSSY B1, `(.L_x_114) ;  /* 0x0000082000017945 */ /* 0x000fe60003800000 */
[----:B-1----:R-:W-:-:S04]  /*f490*/  SHF.R.S32.HI R7, RZ, 0x1f, R6 ;  /* 0x0000001fff077819 */ /* 0x002fc80000011406 */
[----:B------:R-:W-:-:S04]  /*f4a0*/  LEA.HI R4, R7, R6, RZ, 0x7 ;  /* 0x0000000607047211 */ /* 0x000fc800078f38ff */
[----:B------:R-:W-:-:S05]  /*f4b0*/  SHF.R.S32.HI R4, RZ, 0x7, R4 ;  /* 0x00000007ff047819 */ /* 0x000fca0000011404 */
[----:B------:R-:W-:-:S07]  /*f4c0*/  IMAD.SHL.U32 R4, R4, 0x2, RZ ;  /* 0x0000000204047824 */ /* 0x000fce00078e00ff */
.L_x_125:
[----:B------:R-:W-:Y:S04]  /*f4d0*/  BSSY B2, `(.L_x_115) ;  /* 0x000003b000027945 */ /* 0x000fe80003800000 */
[----:B------:R-:W-:Y:S05]  /*f4e0*/  @!P6 BRA `(.L_x_116) ;  /* 0x0000000000e4e947 */ /* 0x000fea0003800000 */
[----:B------:R-:W1:Y:S01]  /*f4f0*/  S2R R7, SR_CgaCtaId ;  /* 0x0000000000077919 */ /* 0x000e620000008800 */
[----:B------:R-:W-:Y:S02]  /*f500*/  MOV R6, 0x400 ;  /* 0x0000040000067802 */ /* 0x000fe40000000f00 */
[----:B------:R-:W-:Y:S02]  /*f510*/  SHF.L.U32 R8, R0, 0x1f, RZ ;  /* 0x0000001f00087819 */ /* 0x000fe400000006ff */
[----:B-1----:R-:W-:-:S04]  /*f520*/  LEA R6, R7, R6, 0x18 ;  /* 0x0000000607067211 */ /* 0x002fc800078ec0ff */
[----:B------:R-:W-:-:S04]  /*f530*/  LEA R7, R5, R6, 0x3 ;  /* 0x0000000605077211 */ /* 0x000fc800078e18ff */
[----:B------:R-:W1:Y:S02]  /*f540*/  SYNCS.PHASECHK.TRANS64.TRYWAIT P3, [R7+URZ+0x20228], R8 ;  /* 0x02022808070075a7 */ /* 0x000e64000806017f */
[----:B-1----:R-:W-:Y:S05]  /*f550*/  @!P3 BRA `(.L_x_117) ;  /* 0x0000000c0080b947 */ /* 0x002fea0003800000 */
.L_x_144:
[----:B------:R-:W-:Y:S01]  /*f560*/  UPRMT UR4, UR22, 0x9910, URZ ;  /* 0x0000991016047896 */ /* 0x000fe2000800003f */
[----:B-1----:R-:W-:-:S03]  /*f570*/  @P2 IMAD.MOV.U32 R8, RZ, RZ, 0x5000 ;  /* 0x00005000ff082424 */ /* 0x002fc600078e00ff */
[----:B------:R-:W-:Y:S01]  /*f580*/  UISETP.NE.AND UP0, UPT, UR4, 0x2, UPT ;  /* 0x000000020400788c */ /* 0x000fe2000bf05270 */
[----:B------:R1:W-:Y:S05]  /*f590*/  @P2 SYNCS.ARRIVE.TRANS64 RZ, [R7+URZ+0x20200], R8 ;  /* 0x0202000807ff29a7 */ /* 0x0003ea000800003f */
[----:B------:R-:W-:-:S13]  /*f5a0*/  PLOP3.LUT P3, PT, PT, PT, UP0, 0x80, 0x0 ;  /* 0x000000000000781c */ /* 0x000fda0003f6f008 */
[----:B-1----:R-:W-:Y:S05]  /*f5b0*/  @P3 BRA `(.L_x_118) ;  /* 0x0000000000043947 */ /* 0x002fea0003800000 */
[----:B------:R-:W-:Y:S01]  /*f5c0*/  BPT.TRAP 0x1 ;  /* 0x000000040000795c */ /* 0x000fe20000300000 */
.L_x_118:
[----:B------:R-:W-:Y:S05]  /*f5d0*/  @P0 BRA `(.L_x_119) ;  /* 0x0000000000040947 */ /* 0x000fea0003800000 */
[----:B------:R-:W-:Y:S01]  /*f5e0*/  BPT.TRAP 0x1 ;  /* 0x000000040000795c */ /* 0x000fe20000300000 */
.L_x_119:
        /* <DEDUP_REMOVED lines=9> */
[----:B------:R-:W-:Y:S01]  /*f680*/  R2UR UR13, R3 ;  /* 0x00000000030d72ca */ /* 0x000fe200000e0000 */
[----:B------:R-:W-:Y:S01]  /*f690*/  UMOV UR7, 0x10000000 ;  /* 0x1000000000077882 */ /* 0x000fe20000000000 */
[----:B------:R-:W-:Y:S01]  /*f6a0*/  UMOV UR18, 0x10 ;  /* 0x0000001000127882 */ /* 0x000fe20000000000 */
[----:B------:R-:W-:Y:S01]  /*f6b0*/  UMOV UR20, 0x20 ;  /* 0x0000002000147882 */ /* 0x000fe20000000000 */
[----:B------:R-:W-:Y:S01]  /*f6c0*/  IADD3 R5, R5, 0x1, RZ ;  /* 0x0000000105057810 */ /* 0x000fe20007ffe0ff */
[----:B------:R-:W-:-:S02]  /*f6d0*/  UIADD3 UR9, UR9, 0x20200, URZ ;  /* 0x0002020009097890 */ /* 0x000fc4000fffe03f */
[----:B------:R-:W-:Y:S01]  /*f6e0*/  USHF.L.U32 UR11, UR11, 0x7, URZ ;  /* 0x000000070b0b7899 */ /* 0x000fe2000800063f */
        /* <DEDUP_REMOVED lines=25> */
.L_x_116:
[----:B------:R-:W-:Y:S05]  /*f880*/  BSYNC B2 ;  /* 0x0000000000027941 */ /* 0x000fea0003800000 */
.L_x_115:
[----:B------:R-:W-:Y:S01]  /*f890*/  ISETP.LT.OR P3, PT, R4, 0x4, !P6 ;  /* 0x000000040400780c */ /* 0x000fe20007761670 */
[----:B------:R-:W-:-:S12]  /*f8a0*/  BSSY B2, `(.L_x_120) ;  /* 0x000003c000027945 */ /* 0x000fd80003800000 */
[----:B------:R-:W-:Y:S05]  /*f8b0*/  @P3 BRA `(.L_x_121) ;  /* 0x0000000000e83947 */ /* 0x000fea0003800000 */
[----:B------:R-:W1:Y:S01]  /*f8c0*/  S2R R7, SR_CgaCtaId ;  /* 0x0000000000077919 */ /* 0x000e620000008800 */
[----:B------:R-:W-:Y:S02]  /*f8d0*/  MOV R6, 0x400 ;  /* 0x0000040000067802 */ /* 0x000fe40000000f00 */
[----:B------:R-:W-:Y:S02]  /*f8e0*/  SHF.L.U32 R8, R0, 0x1f, RZ ;  /* 0x0000001f00087819 */ /* 0x000fe400000006ff */
[----:B-1----:R-:W-:-:S05]  /*f8f0*/  LEA R6, R7, R6, 0x18 ;  /* 0x0000000607067211 */ /* 0x002fca00078ec0ff */
[----:B------:R-:W-:-:S04]  /*f900*/  IMAD R7, R5, 0x8, R6 ;  /* 0x0000000805077824 */ /* 0x000fc800078e0206 */
[----:B------:R-:W1:Y:S02]  /*f910*/  SYNCS.PHASECHK.TRANS64.TRYWAIT P3, [R7+URZ+0x20228], R8 ;  /* 0x02022808070075a7 */ /* 0x000e64000806017f */
[----:B-1----:R-:W-:Y:S05]  /*f920*/  @!P3 BRA `(.L_x_122) ;  /* 0x0000000800a0b947 */ /* 0x002fea0003800000 */
.L_x_145:
[----:B------:R-:W-:Y:S01]  /*f930*/  UPRMT UR4, UR22, 0x9910, URZ ;  /* 0x0000991016047896 */ /* 0x000fe2000800003f */
[----:B-1----:R-:W-:-:S03]  /*f940*/  @P1 MOV R8, 0x5000 ;  /* 0x0000500000081802 */ /* 0x002fc60000000f00 */
[----:B------:R-:W-:Y:S01]  /*f950*/  UISETP.NE.AND UP0, UPT, UR4, 0x2, UPT ;  /* 0x000000020400788c */ /* 0x000fe2000bf05270 */
[----:B------:R1:W-:Y:S05]  /*f960*/  @P1 SYNCS.ARRIVE.TRANS64 RZ, [R7+URZ+0x20200], R8 ;  /* 0x0202000807ff19a7 */ /* 0x0003ea000800003f */
[----:B------:R-:W-:-:S13]  /*f970*/  PLOP3.LUT P3, PT, PT, PT, UP0, 0x80, 0x0 ;  /* 0x000000000000781c */ /* 0x000fda0003f6f008 */
[----:B-1----:R-:W-:Y:S05]  /*f980*/  @P3 BRA `(.L_x_123) ;  /* 0x0000000000043947 */ /* 0x002fea0003800000 */
[----:B------:R-:W-:Y:S01]  /*f990*/  BPT.TRAP 0x1 ;  /* 0x000000040000795c */ /* 0x000fe20000300000 */
.L_x_123:
[----:B------:R-:W-:Y:S05]  /*f9a0*/  @P0 BRA `(.L_x_124) ;  /* 0x0000000000040947 */ /* 0x000fea0003800000 */
[----:B------:R-:W-:Y:S01]  /*f9b0*/  BPT.TRAP 0x1 ;  /* 0x000000040000795c */ /* 0x000fe20000300000 */
.L_x_124:
        /* <DEDUP_REMOVED lines=13> */
[----:B------:R-:W-:Y:S01]  /*fa90*/  VIADD R5, R5, 0x1 ;  /* 0x0000000105057836 */ /* 0x000fe20000000000 */
[----:B------:R-:W-:Y:S01]  /*faa0*/  UIADD3 UR9, UR9, 0x20200, URZ ;  /* 0x0002020009097890 */ /* 0x000fe2000fffe03f */
[----:B------:R-:W-:Y:S01]  /*fab0*/  IADD3 R9, R9, 0x1, RZ ;  /* 0x0000000109097810 */ /* 0x000fe20007ffe0ff */
[----:B------:R-:W-:-:S02]  /*fac0*/  USHF.L.U32 UR11, UR11, 0x7, URZ ;  /* 0x000000070b0b7899 */ /* 0x000fc4000800063f */
[----:B------:R-:W-:Y:S01]  /*fad0*/  UIADD3 UR8, UR14, 0x5000, URZ ;  /* 0x000050000e087890 */ /* 0x000fe2000fffe03f */
[C---:B------:R-:W-:Y:S01]  /*fae0*/  ISETP.NE.AND P3, PT, R5.reuse, 0x5, PT ;  /* 0x000000050500780c */ /* 0x040fe20003f65270 */
[----:B------:R-:W-:Y:S02]  /*faf0*/  UIADD3 UR15, UR14, 0x6000, URZ ;  /* 0x000060000e0f7890 */ /* 0x000fe4000fffe03f */
[----:B------:R-:W-:Y:S01]  /*fb00*/  UIADD3 UR19, UR14, 0x7000, URZ ;  /* 0x000070000e137890 */ /* 0x000fe2000fffe03f */
[----:B------:R-:W-:Y:S01]  /*fb10*/  SEL R7, RZ, 0x1, P3 ;  /* 0x00000001ff077807 */ /* 0x000fe20001800000 */
[----:B------:R-:W-:Y:S01]  /*fb20*/  UIADD3 UR21, UR14, 0x8000, URZ ;  /* 0x000080000e157890 */ /* 0x000fe2000fffe03f */
[----:B------:R-:W-:Y:S02]  /*fb30*/  SEL R5, R5, RZ, P3 ;  /* 0x000000ff05057207 */ /* 0x000fe40001800000 */
[----:B------:R1:W-:Y:S01]  /*fb40*/  UTMALDG.4D [UR8], [UR4], desc[UR6] ;  /* 0x00000608040075b4 */ /* 0x0003e20008019000 */
[----:B------:R-:W-:Y:S01]  /*fb50*/  LOP3.LUT R0, R0, R7, RZ, 0x3c, !PT ;  /* 0x0000000700007212 */ /* 0x000fe200078e3cff */
        /* <DEDUP_REMOVED lines=16> */
.L_x_121:
[----:B------:R-:W-:Y:S05]  /*fc60*/  BSYNC B2 ;  /* 0x0000000000027941 */ /* 0x000fea0003800000 */
.L_x_120:
[C---:B------:R-:W-:Y:S01]  /*fc70*/  ISETP.GT.AND P3, PT, R4.reuse, 0x4, PT ;  /* 0x000000040400780c */ /* 0x040fe20003f64270 */
[----:B------:R-:W-:-:S12]  /*fc80*/  VIADD R4, R4, 0xfffffffe ;  /* 0xfffffffe04047836 */ /* 0x000fd80000000000 */
[----:B------:R-:W-:Y:S05]  /*fc90*/  @P3 BRA `(.L_x_125) ;  /* 0xfffffff8000c3947 */ /* 0x000fea000383ffff */
[----:B------:R-:W-:Y:S05]  /*fca0*/  BSYNC B1 ;  /* 0x0000000000017941 */ /* 0x000fea0003800000 */
.L_x_114:
[----:B------:R-:W-:Y:S01]  /*fcb0*/  IADD3 R17, R17, UR23, RZ ;  /* 0x0000001711117c10 */ /* 0x000fe2000fffe0ff */
[----:B------:R-:W-:Y:S01]  /*fcc0*/  ULDC UR4, c[0x0][0xa00] ;  /* 0x0002800000047ab9 */ /* 0x000fe20000000800 */
[----:B-1----:R-:W-:Y:S02]  /*fcd0*/  PRMT R4, RZ, 0x7610, R4 ;  /* 0x00007610ff047816 */ /* 0x002fe40000000004 */
[----:B------:R-:W-:-:S13]  /*fce0*/  ISETP.GE.AND P3, PT, R17, UR4, PT ;  /* 0x0000000411007c0c */ /* 0x000fda000bf66270 */
[----:B------:R-:W-:Y:S05]  /*fcf0*/  @!P3 BRA `(.L_x_126) ;  /* 0xffffffec0058b947 */ /* 0x000fea000383ffff */
[----:B------:R-:W-:Y:S05]  /*fd00*/  BSYNC B0 ;  /* 0x0000000000007941 */ /* 0x000fea0003800000 */
.L_x_99:
[----:B------:R-:W-:Y:S05]  /*fd10*/  EXIT ;  /* 0x000000000000794d */ /* 0x000fea0003800000 */
.L_x_17:
[----:B-1----:R-:W-:-:S04]  /*fd20*/  IMAD.U32 R3, RZ, RZ, UR4 ;  /* 0x00000004ff037e24 */ /* 0x002fc8000f8e00ff */
[----:B------:R1:W2:Y:S03]  /*fd30*/  SYNCS.PHASECHK.TRANS64.TRYWAIT P1, [R3+URZ+0x20250], R0 ;  /* 0x02025000030075a7 */ /* 0x0002a6000802017f */
[----:B--2---:R-:W-:Y:S05]  /*fd40*/  @!P1 NANOSLEEP.SYNCS 0x989680 ;  /* 0x009896800000995d */ /* 0x004fea0003900000 */
[----:B------:R-:W2:Y:S02]  /*fd50*/  @!P1 SYNCS.PHASECHK.TRANS64 P1, [R3+URZ+0x20250], R0 ;  /* 0x02025000030095a7 */ /* 0x000ea4000802007f */
[----:B--2---:R-:W-:Y:S05]  /*fd60*/  @!P1 BRA `(.L_x_17) ;  /* 0xfffffffc00ec9947 */ /* 0x004fea000383ffff */
[----:B------:R-:W-:Y:S05]  /*fd70*/  BRA `(.L_x_127) ;  /* 0xffffff1400587947 */ /* 0x000fea000383ffff */
.L_x_19:
[----:B-1----:R-:W-:-:S04]  /*fd80*/  MOV R5, UR26 ;  /* 0x0000001a00057c02 */ /* 0x002fc80008000f00 */
[----:B------:R1:W2:Y:S03]  /*fd90*/  SYNCS.PHASECHK.TRANS64.TRYWAIT P1, [R5+URZ+0x20200], R0 ;  /* 0x02020000050075a7 */ /* 0x0002a6000802017f */
[----:B--2---:R-:W-:Y:S05]  /*fda0*/  @!P1 NANOSLEEP.SYNCS 0x989680 ;  /* 0x009896800000995d */ /* 0x004fea0003900000 */
[----:B------:R-:W2:Y:S02]  /*fdb0*/  @!P1 SYNCS.PHASECHK.TRANS64 P1, [R5+URZ+0x20200], R0 ;  /* 0x02020000050095a7 */ /* 0x000ea4000802007f */
[----:B--2---:R-:W-:Y:S05]  /*fdc0*/  @!P1 BRA `(.L_x_19) ;  /* 0xfffffffc00ec9947 */ /* 0x004fea000383ffff */
[----:B------:R-:W-:Y:S05]  /*fdd0*/  BRA `(.L_x_128) ;  /* 0xffffff14006c7947 */ /* 0x000fea000383ffff */
.L_x_20:
[----:B-1----:R-:W-:-:S04]  /*fde0*/  IMAD.U32 R0, RZ, RZ, UR24 ;  /* 0x00000018ff007e24 */ /* 0x002fc8000f8e00ff */
[----:B------:R1:W2:Y:S03]  /*fdf0*/  SYNCS.PHASECHK.TRANS64.TRYWAIT P1, [R0+URZ+-0x8], R3 ;  /* 0xfffff803000075a7 */ /* 0x0002a6000802017f */
[----:B--2---:R-:W-:Y:S05]  /*fe00*/  @!P1 NANOSLEEP.SYNCS 0x989680 ;  /* 0x009896800000995d */ /* 0x004fea0003900000 */
[----:B------:R-:W2:Y:S02]  /*fe10*/  @!P1 SYNCS.PHASECHK.TRANS64 P1, [R0+URZ+-0x8], R3 ;  /* 0xfffff803000095a7 */ /* 0x000ea4000802007f */
[----:B--2---:R-:W-:Y:S05]  /*fe20*/  @!P1 BRA `(.L_x_20) ;  /* 0xfffffffc00ec9947 */ /* 0x004fea000383ffff */
[----:B------:R-:W-:Y:S05]  /*fe30*/  BRA `(.L_x_129) ;  /* 0xffffff14005c7947 */ /* 0x000fea000383ffff */
.L_x_22:
[----:B-1----:R-:W-:-:S04]  /*fe40*/  MOV R8, UR6 ;  /* 0x0000000600087c02 */ /* 0x002fc80008000f00 */
[----:B------:R1:W2:Y:S03]  /*fe50*/  SYNCS.PHASECHK.TRANS64.TRYWAIT P1, [R8+URZ+0x20200], R7 ;  /* 0x02020007080075a7 */ /* 0x0002a6000802017f */
[----:B--2---:R-:W-:Y:S05]  /*fe60*/  @!P1 NANOSLEEP.SYNCS 0x989680 ;  /* 0x009896800000995d */ /* 0x004fea0003900000 */
[----:B------:R-:W2:Y:S02]  /*fe70*/  @!P1 SYNCS.PHASECHK.TRANS64 P1, [R8+URZ+0x20200], R7 ;  /* 0x02020007080095a7 */ /* 0x000ea4000802007f */
[----:B--2---:R-:W-:Y:S05]  /*fe80*/  @!P1 BRA `(.L_x_22) ;  /* 0xfffffffc00ec9947 */ /* 0x004fea000383ffff */
[----:B------:R-:W-:Y:S05]  /*fe90*/  BRA `(.L_x_130) ;  /* 0xffffff3c00c87947 */ /* 0x000fea000383ffff */
.L_x_27:
[----:B-1----:R-:W-:-:S04]  /*fea0*/  IMAD.U32 R13, RZ, RZ, UR6 ;  /* 0x00000006ff0d7e24 */ /* 0x002fc8000f8e00ff */
[----:B------:R1:W2:Y:S03]  /*feb0*/  SYNCS.PHASECHK.TRANS64.TRYWAIT P2, [R13+URZ+0x20200], R4 ;  /* 0x020200040d0075a7 */ /* 0x0002a6000804017f */
[----:B--2---:R-:W-:Y:S05]  /*fec0*/  @!P2 NANOSLEEP.SYNCS 0x989680 ;  /* 0x009896800000a95d */ /* 0x004fea0003900000 */
[----:B------:R-:W2:Y:S02]  /*fed0*/  @!P2 SYNCS.PHASECHK.TRANS64 P2, [R13+URZ+0x20200], R4 ;  /* 0x020200040d00a5a7 */ /* 0x000ea4000804007f */
[----:B--2---:R-:W-:Y:S05]  /*fee0*/  @!P2 BRA `(.L_x_27) ;  /* 0xfffffffc00eca947 */ /* 0x004fea000383ffff */
[----:B------:R-:W-:Y:S05]  /*fef0*/  BRA `(.L_x_131) ;  /* 0xffffff4c00d07947 */ /* 0x000fea000383ffff */
.L_x_31:
[----:B-1----:R-:W-:-:S04]  /*ff00*/  MOV R8, UR6 ;  /* 0x0000000600087c02 */ /* 0x002fc80008000f00 */
[----:B------:R1:W2:Y:S03]  /*ff10*/  SYNCS.PHASECHK.TRANS64.TRYWAIT P2, [R8+URZ+0x20200], R9 ;  /* 0x02020009080075a7 */ /* 0x0002a6000804017f */
[----:B--2---:R-:W-:Y:S05]  /*ff20*/  @!P2 NANOSLEEP.SYNCS 0x989680 ;  /* 0x009896800000a95d */ /* 0x004fea0003900000 */
[----:B------:R-:W2:Y:S02]  /*ff30*/  @!P2 SYNCS.PHASECHK.TRANS64 P2, [R8+URZ+0x20200], R9 ;  /* 0x020200090800a5a7 */ /* 0x000ea4000804007f */
[----:B--2---:R-:W-:Y:S05]  /*ff40*/  @!P2 BRA `(.L_x_31) ;  /* 0xfffffffc00eca947 */ /* 0x004fea000383ffff */
[----:B------:R-:W-:Y:S05]  /*ff50*/  BRA `(.L_x_30) ;  /* 0xffffff7000dc7947 */ /* 0x000fea000383ffff */
.L_x_39:
[----:B-1----:R-:W-:-:S04]  /*ff60*/  IMAD.U32 R11, RZ, RZ, UR6 ;  /* 0x00000006ff0b7e24 */ /* 0x002fc8000f8e00ff */
[----:B------:R1:W2:Y:S03]  /*ff70*/  SYNCS.PHASECHK.TRANS64.TRYWAIT P2, [R11+URZ+0x20200], R4 ;  /* 0x020200040b0075a7 */ /* 0x0002a6000804017f */
[----:B--2---:R-:W-:Y:S05]  /*ff80*/  @!P2 NANOSLEEP.SYNCS 0x989680 ;  /* 0x009896800000a95d */ /* 0x004fea0003900000 */
[----:B------:R-:W2:Y:S02]  /*ff90*/  @!P2 SYNCS.PHASECHK.TRANS64 P2, [R11+URZ+0x20200], R4 ;  /* 0x020200040b00a5a7 */ /* 0x000ea4000804007f */
[----:B--2---:R-:W-:Y:S05]  /*ffa0*/  @!P2 BRA `(.L_x_39) ;  /* 0xfffffffc00eca947 */ /* 0x004fea000383ffff */
[----:B------:R-:W-:Y:S05]  /*ffb0*/  BRA `(.L_x_132) ;  /* 0xffffff8400207947 */ /* 0x000fea000383ffff */
.L_x_43:
[----:B-1----:R-:W-:-:S04]  /*ffc0*/  MOV R9, UR6 ;  /* 0x0000000600097c02 */ /* 0x002fc80008000f00 */
[----:B------:R1:W2:Y:S03]  /*ffd0*/  SYNCS.PHASECHK.TRANS64.TRYWAIT P2, [R9+URZ+0x20200], R72 ;  /* 0x02020048090075a7 */ /* 0x0002a6000804017f */
[----:B--2---:R-:W-:Y:S05]  /*ffe0*/  @!P2 NANOSLEEP.SYNCS 0x989680 ;  /* 0x009896800000a95d */ /* 0x004fea0003900000 */
[----:B------:R-:W2:Y:S02]  /*fff0*/  @!P2 SYNCS.PHASECHK.TRANS64 P2, [R9+URZ+0x20200], R72 ;  /* 0x020200480900a5a7 */ /* 0x000ea4000804007f */
[----:B--2---:R-:W-:Y:S05]  /*10000*/  @!P2 BRA `(.L_x_43) ;  /* 0xfffffffc00eca947 */ /* 0x004fea000383ffff */
[----:B------:R-:W-:Y:S05]  /*10010*/  BRA `(.L_x_42) ;  /* 0xffffffb000587947 */ /* 0x000fea000383ffff */
.L_x_63:
[----:B-1----:R-:W-:-:S04]  /*10020*/  IMAD.U32 R3, RZ, RZ, UR24 ;  /* 0x00000018ff037e24 */ /* 0x002fc8000f8e00ff */
[----:B------:R1:W2:Y:S03]  /*10030*/  SYNCS.PHASECHK.TRANS64.TRYWAIT P1, [R3+URZ+0x8], R0 ;  /* 0x00000800030075a7 */ /* 0x0002a6000802017f */
[----:B--2---:R-:W-:Y:S05]  /*10040*/  @!P1 NANOSLEEP.SYNCS 0x989680 ;  /* 0x009896800000995d */ /* 0x004fea0003900000 */
[----:B------:R-:W2:Y:S02]  /*10050*/  @!P1 SYNCS.PHASECHK.TRANS64 P1, [R3+URZ+0x8], R0 ;  /* 0x00000800030095a7 */ /* 0x000ea4000802007f */
[----:B--2---:R-:W-:Y:S05]  /*10060*/  @!P1 BRA `(.L_x_63) ;  /* 0xfffffffc00ec9947 */ /* 0x004fea000383ffff */
[----:B------:R-:W-:Y:S05]  /*10070*/  BRA `(.L_x_133) ;  /* 0xffffffc800787947 */ /* 0x000fea000383ffff */
.L_x_84:
[----:B------:R-:W-:Y:S01]  /*10080*/  BSSY B1, `(.L_x_134) ;  /* 0x0000006000017945 */ /* 0x000fe20003800000 */
[----:B------:R-:W-:-:S07]  /*10090*/  MOV R15, 0xffffffff ;  /* 0xffffffff000f7802 */ /* 0x000fce0000000f00 */
[----:B------:R-:W-:Y:S05]  /*100a0*/  WARPSYNC.COLLECTIVE R15, `(.L_x_135) ;  /* 0x000000000f0c7348 */ /* 0x000fea0003c00000 */
[----:B------:R-:W-:Y:S02]  /*100b0*/  ELECT P6, UR62, PT ;  /* 0x00000000003e782f */ /* 0x000fe400038c0000 */
[----:B------:R-:W-:Y:S01]  /*100c0*/  MOV R14, UR62 ;  /* 0x0000003e000e7c02 */ /* 0x000fe20008000f00 */
[----:B------:R-:W-:Y:S10]  /*100d0*/  ENDCOLLECTIVE ;  /* 0x000000000000791b */ /* 0x000ff40003800000 */
.L_x_135:
[----:B------:R-:W-:Y:S05]  /*100e0*/  BSYNC B1 ;  /* 0x0000000000017941 */ /* 0x000fea0003800000 */
.L_x_134:
[----:B------:R-:W-:Y:S05]  /*100f0*/  BRA `(.L_x_136) ;  /* 0xffffffdc00e87947 */ /* 0x000fea000383ffff */
.L_x_87:
[----:B-1----:R1:W2:Y:S02]  /*10100*/  SYNCS.PHASECHK.TRANS64.TRYWAIT P2, [R7+URZ+0x20260], R6 ;  /* 0x02026006070075a7 */ /* 0x0022a4000804017f */
[----:B--2---:R-:W-:Y:S05]  /*10110*/  @!P2 NANOSLEEP.SYNCS 0x989680 ;  /* 0x009896800000a95d */ /* 0x004fea0003900000 */
[----:B------:R-:W2:Y:S02]  /*10120*/  @!P2 SYNCS.PHASECHK.TRANS64 P2, [R7+URZ+0x20260], R6 ;  /* 0x020260060700a5a7 */ /* 0x000ea4000804007f */
[----:B--2---:R-:W-:Y:S05]  /*10130*/  @!P2 BRA `(.L_x_87) ;  /* 0xfffffffc00f0a947 */ /* 0x004fea000383ffff */
[----:B------:R-:W-:Y:S05]  /*10140*/  BRA `(.L_x_137) ;  /* 0xffffffe000087947 */ /* 0x000fea000383ffff */
.L_x_92:
[----:B-1----:R1:W2:Y:S02]  /*10150*/  SYNCS.PHASECHK.TRANS64.TRYWAIT P2, [R7+URZ+0x202b0], R4 ;  /* 0x0202b004070075a7 */ /* 0x0022a4000804017f */
[----:B--2---:R-:W-:Y:S05]  /*10160*/  @!P2 NANOSLEEP.SYNCS 0x989680 ;  /* 0x009896800000a95d */ /* 0x004fea0003900000 */
[----:B------:R-:W2:Y:S02]  /*10170*/  @!P2 SYNCS.PHASECHK.TRANS64 P2, [R7+URZ+0x202b0], R4 ;  /* 0x0202b0040700a5a7 */ /* 0x000ea4000804007f */
[----:B--2---:R-:W-:Y:S05]  /*10180*/  @!P2 BRA `(.L_x_92) ;  /* 0xfffffffc00f0a947 */ /* 0x004fea000383ffff */
[----:B------:R-:W-:Y:S05]  /*10190*/  BRA `(.L_x_91) ;  /* 0xffffffe000ec7947 */ /* 0x000fea000383ffff */
.L_x_95:
[----:B-1----:R1:W2:Y:S02]  /*101a0*/  SYNCS.PHASECHK.TRANS64.TRYWAIT P2, [R4+URZ+0x20260], R9 ;  /* 0x02026009040075a7 */ /* 0x0022a4000804017f */
[----:B--2---:R-:W-:Y:S05]  /*101b0*/  @!P2 NANOSLEEP.SYNCS 0x989680 ;  /* 0x009896800000a95d */ /* 0x004fea0003900000 */
[----:B------:R-:W2:Y:S02]  /*101c0*/  @!P2 SYNCS.PHASECHK.TRANS64 P2, [R4+URZ+0x20260], R9 ;  /* 0x020260090400a5a7 */ /* 0x000ea4000804007f */
[----:B--2---:R-:W-:Y:S05]  /*101d0*/  @!P2 BRA `(.L_x_95) ;  /* 0xfffffffc00f0a947 */ /* 0x004fea000383ffff */
[----:B------:R-:W-:Y:S05]  /*101e0*/  BRA `(.L_x_138) ;  /* 0xffffffe400007947 */ /* 0x000fea000383ffff */
.L_x_100:
[----:B------:R-:W-:Y:S01]  /*101f0*/  BSSY B1, `(.L_x_139) ;  /* 0x0000006000017945 */ /* 0x000fe20003800000 */
[----:B------:R-:W-:-:S07]  /*10200*/  IMAD.MOV.U32 R15, RZ, RZ, -0x1 ;  /* 0xffffffffff0f7424 */ /* 0x000fce00078e00ff */
[----:B------:R-:W-:Y:S05]  /*10210*/  WARPSYNC.COLLECTIVE R15, `(.L_x_140) ;  /* 0x000000000f0c7348 */ /* 0x000fea0003c00000 */
[----:B------:R-:W-:Y:S02]  /*10220*/  ELECT P6, UR62, PT ;  /* 0x00000000003e782f */ /* 0x000fe400038c0000 */
[----:B------:R-:W-:Y:S01]  /*10230*/  MOV R14, UR62 ;  /* 0x0000003e000e7c02 */ /* 0x000fe20008000f00 */
[----:B------:R-:W-:Y:S10]  /*10240*/  ENDCOLLECTIVE ;  /* 0x000000000000791b */ /* 0x000ff40003800000 */
.L_x_140:
[----:B------:R-:W-:Y:S05]  /*10250*/  BSYNC B1 ;  /* 0x0000000000017941 */ /* 0x000fea0003800000 */
.L_x_139:
[----:B------:R-:W-:Y:S05]  /*10260*/  BRA `(.L_x_141) ;  /* 0xffffffe800647947 */ /* 0x000fea000383ffff */
.L_x_103:
[----:B-1----:R1:W2:Y:S02]  /*10270*/  SYNCS.PHASECHK.TRANS64.TRYWAIT P4, [R8+URZ+0x20228], R7 ;  /* 0x02022807080075a7 */ /* 0x0022a4000808017f */
[----:B--2---:R-:W-:Y:S05]  /*10280*/  @!P4 NANOSLEEP.SYNCS 0x989680 ;  /* 0x009896800000c95d */ /* 0x004fea0003900000 */
[----:B------:R-:W2:Y:S02]  /*10290*/  @!P4 SYNCS.PHASECHK.TRANS64 P4, [R8+URZ+0x20228], R7 ;  /* 0x020228070800c5a7 */ /* 0x000ea4000808007f */
[----:B--2---:R-:W-:Y:S05]  /*102a0*/  @!P4 BRA `(.L_x_103) ;  /* 0xfffffffc00f0c947 */ /* 0x004fea000383ffff */
[----:B------:R-:W-:Y:S05]  /*102b0*/  BRA `(.L_x_142) ;  /* 0xffffffe8007c7947 */ /* 0x000fea000383ffff */
.L_x_108:
[----:B-1----:R1:W2:Y:S02]  /*102c0*/  SYNCS.PHASECHK.TRANS64.TRYWAIT P4, [R4+URZ+0x202b0], R7 ;  /* 0x0202b007040075a7 */ /* 0x0022a4000808017f */
[----:B--2---:R-:W-:Y:S05]  /*102d0*/  @!P4 NANOSLEEP.SYNCS 0x989680 ;  /* 0x009896800000c95d */ /* 0x004fea0003900000 */
[----:B------:R-:W2:Y:S02]  /*102e0*/  @!P4 SYNCS.PHASECHK.TRANS64 P4, [R4+URZ+0x202b0], R7 ;  /* 0x0202b0070400c5a7 */ /* 0x000ea4000808007f */
[----:B--2---:R-:W-:Y:S05]  /*102f0*/  @!P4 BRA `(.L_x_108) ;  /* 0xfffffffc00f0c947 */ /* 0x004fea000383ffff */
[----:B------:R-:W-:Y:S05]  /*10300*/  BRA `(.L_x_107) ;  /* 0xffffffec00587947 */ /* 0x000fea000383ffff */
.L_x_111:
[----:B-1----:R1:W2:Y:S02]  /*10310*/  SYNCS.PHASECHK.TRANS64.TRYWAIT P3, [R7+URZ+0x20228], R8 ;  /* 0x02022808070075a7 */ /* 0x0022a4000806017f */
[----:B--2---:R-:W-:Y:S05]  /*10320*/  @!P3 NANOSLEEP.SYNCS 0x989680 ;  /* 0x009896800000b95d */ /* 0x004fea0003900000 */
[----:B------:R-:W2:Y:S02]  /*10330*/  @!P3 SYNCS.PHASECHK.TRANS64 P3, [R7+URZ+0x20228], R8 ;  /* 0x020228080700b5a7 */ /* 0x000ea4000806007f */
[----:B--2---:R-:W-:Y:S05]  /*10340*/  @!P3 BRA `(.L_x_111) ;  /* 0xfffffffc00f0b947 */ /* 0x004fea000383ffff */
[----:B------:R-:W-:Y:S05]  /*10350*/  BRA `(.L_x_143) ;  /* 0xffffffec00707947 */ /* 0x000fea000383ffff */
.L_x_117:
[----:B-1----:R1:W2:Y:S02]  /*10360*/  SYNCS.PHASECHK.TRANS64.TRYWAIT P3, [R7+URZ+0x20228], R8 ;  /* 0x02022808070075a7 */ /* 0x0022a4000806017f */
[----:B--2---:R-:W-:Y:S05]  /*10370*/  @!P3 NANOSLEEP.SYNCS 0x989680 ;  /* 0x009896800000b95d */ /* 0x004fea0003900000 */
[----:B------:R-:W2:Y:S02]  /*10380*/  @!P3 SYNCS.PHASECHK.TRANS64 P3, [R7+URZ+0x20228], R8 ;  /* 0x020228080700b5a7 */ /* 0x000ea4000806007f */
[----:B--2---:R-:W-:Y:S05]  /*10390*/  @!P3 BRA `(.L_x_117) ;  /* 0xfffffffc00f0b947 */ /* 0x004fea000383ffff */
[----:B------:R-:W-:Y:S05]  /*103a0*/  BRA `(.L_x_144) ;  /* 0xfffffff0006c7947 */ /* 0x000fea000383ffff */
.L_x_122:
[----:B-1----:R1:W2:Y:S02]  /*103b0*/  SYNCS.PHASECHK.TRANS64.TRYWAIT P3, [R7+URZ+0x20228], R8 ;  /* 0x02022808070075a7 */ /* 0x0022a4000806017f */
[----:B--2---:R-:W-:Y:S05]  /*103c0*/  @!P3 NANOSLEEP.SYNCS 0x989680 ;  /* 0x009896800000b95d */ /* 0x004fea0003900000 */
[----:B------:R-:W2:Y:S02]  /*103d0*/  @!P3 SYNCS.PHASECHK.TRANS64 P3, [R7+URZ+0x20228], R8 ;  /* 0x020228080700b5a7 */ /* 0x000ea4000806007f */
[----:B--2---:R-:W-:Y:S05]  /*103e0*/  @!P3 BRA `(.L_x_122) ;  /* 0xfffffffc00f0b947 */ /* 0x004fea000383ffff */
[----:B------:R-:W-:Y:S05]  /*103f0*/  BRA `(.L_x_145) ;  /* 0xfffffff4004c7947 */ /* 0x000fea000383ffff */
        .weak           $__internal_0_$__cuda_sm20_rcp_rn_f32_slowpath
        .type           $__internal_0_$__cuda_sm20_rcp_rn_f32_slowpath,@function
        .size           $__internal_0_$__cuda_sm20_rcp_rn_f32_slowpath,(.L_x_151 - $__internal_0_$__cuda_sm20_rcp_rn_f32_slowpath)
$__internal_0_$__cuda_sm20_rcp_rn_f32_slowpath:
[----:B------:R-:W-:Y:S01]  /*10400*/  SHF.L.U32 R0, R3, 0x1, RZ ;  /* 0x0000000103007819 */ /* 0x000fe200000006ff */
[----:B------:R-:W-:Y:S03]  /*10410*/  BSSY B2, `(.L_x_146) ;  /* 0x0000030000027945 */ /* 0x000fe60003800000 */
[----:B------:R-:W-:-:S04]  /*10420*/  SHF.R.U32.HI R21, RZ, 0x18, R0 ;  /* 0x00000018ff157819 */ /* 0x000fc80000011600 */
[----:B------:R-:W-:-:S13]  /*10430*/  ISETP.NE.U32.AND P0, PT, R21, RZ, PT ;  /* 0x000000ff1500720c */ /* 0x000fda0003f05070 */
[----:B------:R-:W-:Y:S05]  /*10440*/  @P0 BRA `(.L_x_147) ;  /* 0x0000000000280947 */ /* 0x000fea0003800000 */
[----:B------:R-:W-:-:S05]  /*10450*/  IMAD.SHL.U32 R0, R3, 0x2, RZ ;  /* 0x0000000203007824 */ /* 0x000fca00078e00ff */
[----:B------:R-:W-:-:S13]  /*10460*/  ISETP.NE.AND P0, PT, R0, RZ, PT ;  /* 0x000000ff0000720c */ /* 0x000fda0003f05270 */
[----:B------:R-:W-:Y:S01]  /*10470*/  @P0 FFMA R9, R3, 1.84467440737095516160e+19, RZ ;  /* 0x5f80000003090823 */ /* 0x000fe200000000ff */
[----:B------:R-:W-:Y:S08]  /*10480*/  @!P0 MUFU.RCP R8, R3 ;  /* 0x0000000300088308 */ /* 0x000ff00000001000 */
[----:B------:R-:W1:Y:S02]  /*10490*/  @P0 MUFU.RCP R0, R9 ;  /* 0x0000000900000308 */ /* 0x000e640000001000 */
[----:B-1----:R-:W-:-:S04]  /*104a0*/  @P0 FFMA R12, R9, R0, -1 ;  /* 0xbf800000090c0423 */ /* 0x002fc80000000000 */
[----:B------:R-:W-:-:S04]  /*104b0*/  @P0 FADD.FTZ R13, -R12, -RZ ;  /* 0x800000ff0c0d0221 */ /* 0x000fc80000010100 */
[----:B------:R-:W-:-:S04]  /*104c0*/  @P0 FFMA R0, R0, R13, R0 ;  /* 0x0000000d00000223 */ /* 0x000fc80000000000 */
[----:B------:R-:W-:Y:S01]  /*104d0*/  @P0 FFMA R8, R0, 1.84467440737095516160e+19, RZ ;  /* 0x5f80000000080823 */ /* 0x000fe200000000ff */
[----:B------:R-:W-:Y:S06]  /*104e0*/  BRA `(.L_x_148) ;  /* 0x0000000000887947 */ /* 0x000fec0003800000 */
.L_x_147:
[----:B------:R-:W-:-:S04]  /*104f0*/  IADD3 R24, R21, -0xfd, RZ ;  /* 0xffffff0315187810 */ /* 0x000fc80007ffe0ff */
[----:B------:R-:W-:-:S13]  /*10500*/  ISETP.GT.U32.AND P0, PT, R24, 0x1, PT ;  /* 0x000000011800780c */ /* 0x000fda0003f04070 */
[----:B------:R-:W-:Y:S05]  /*10510*/  @P0 BRA `(.L_x_149) ;  /* 0x0000000000780947 */ /* 0x000fea0003800000 */
[----:B------:R-:W-:Y:S01]  /*10520*/  LOP3.LUT R0, R3, 0x7fffff, RZ, 0xc0, !PT ;  /* 0x007fffff03007812 */ /* 0x000fe200078ec0ff */
[----:B------:R-:W-:-:S03]  /*10530*/  IMAD.MOV.U32 R13, RZ, RZ, 0x3 ;  /* 0x00000003ff0d7424 */ /* 0x000fc600078e00ff */
[----:B------:R-:W-:Y:S02]  /*10540*/  LOP3.LUT R0, R0, 0x3f800000, RZ, 0xfc, !PT ;  /* 0x3f80000000007812 */ /* 0x000fe400078efcff */
[----:B------:R-:W-:Y:S02]  /*10550*/  SHF.L.U32 R13, R13, R24, RZ ;  /* 0x000000180d0d7219 */ /* 0x000fe400000006ff */
[----:B------:R-:W1:Y:S02]  /*10560*/  MUFU.RCP R9, R0 ;  /* 0x0000000000097308 */ /* 0x000e640000001000 */
[----:B-1----:R-:W-:-:S04]  /*10570*/  FFMA R8, R0, R9, -1 ;  /* 0xbf80000000087423 */ /* 0x002fc80000000009 */
[----:B------:R-:W-:-:S04]  /*10580*/  FADD.FTZ R8, -R8, -RZ ;  /* 0x800000ff08087221 */ /* 0x000fc80000010100 */
[CCC-:B------:R-:W-:Y:S01]  /*10590*/  FFMA.RM R12, R9.reuse, R8.reuse, R9.reuse ;  /* 0x00000008090c7223 */ /* 0x1c0fe20000004009 */
[----:B------:R-:W-:-:S04]  /*105a0*/  FFMA.RP R9, R9, R8, R9 ;  /* 0x0000000809097223 */ /* 0x000fc80000008009 */
[C---:B------:R-:W-:Y:S02]  /*105b0*/  LOP3.LUT R8, R12.reuse, 0x7fffff, RZ, 0xc0, !PT ;  /* 0x007fffff0c087812 */ /* 0x040fe400078ec0ff */
[----:B------:R-:W-:Y:S02]  /*105c0*/  FSETP.NEU.FTZ.AND P0, PT, R12, R9, PT ;  /* 0x000000090c00720b */ /* 0x000fe40003f1d000 */
[----:B------:R-:W-:Y:S02]  /*105d0*/  LOP3.LUT R8, R8, 0x800000, RZ, 0xfc, !PT ;  /* 0x0080000008087812 */ /* 0x000fe400078efcff */
[----:B------:R-:W-:Y:S02]  /*105e0*/  SEL R9, RZ, 0xffffffff, !P0 ;  /* 0xffffffffff097807 */ /* 0x000fe40004000000 */
[----:B------:R-:W-:Y:S02]  /*105f0*/  LOP3.LUT R13, R13, R8, RZ, 0xc0, !PT ;  /* 0x000000080d0d7212 */ /* 0x000fe400078ec0ff */
[----:B------:R-:W-:-:S02]  /*10600*/  IADD3 R9, -R9, RZ, RZ ;  /* 0x000000ff09097210 */ /* 0x000fc40007ffe1ff */
[-C--:B------:R-:W-:Y:S02]  /*10610*/  SHF.R.U32.HI R13, RZ, R24.reuse, R13 ;  /* 0x00000018ff0d7219 */ /* 0x080fe4000001160d */
[----:B------:R-:W-:Y:S02]  /*10620*/  LOP3.LUT P1, RZ, R9, R24, R8, 0xf8, !PT ;  /* 0x0000001809ff7212 */ /* 0x000fe4000782f808 */
[C---:B------:R-:W-:Y:S02]  /*10630*/  LOP3.LUT P0, RZ, R13.reuse, 0x1, RZ, 0xc0, !PT ;  /* 0x000000010dff7812 */ /* 0x040fe4000780c0ff */
[----:B------:R-:W-:Y:S02]  /*10640*/  LOP3.LUT P2, RZ, R13, 0x2, RZ, 0xc0, !PT ;  /* 0x000000020dff7812 */ /* 0x000fe4000784c0ff */
[----:B------:R-:W-:Y:S02]  /*10650*/  IADD3 R9, R21, -0xfc, RZ ;  /* 0xffffff0415097810 */ /* 0x000fe40007ffe0ff */
[----:B------:R-:W-:-:S02]  /*10660*/  PLOP3.LUT P0, PT, P0, P1, P2, 0xe0, 0x0 ;  /* 0x000000000000781c */ /* 0x000fc40000703c20 */
[----:B------:R-:W-:Y:S02]  /*10670*/  LOP3.LUT P1, RZ, R3, 0x7fffff, RZ, 0xc0, !PT ;  /* 0x007fffff03ff7812 */ /* 0x000fe4000782c0ff */
[----:B------:R-:W-:Y:S02]  /*10680*/  SEL R0, RZ, 0x1, !P0 ;  /* 0x00000001ff007807 */ /* 0x000fe40004000000 */
[----:B------:R-:W-:-:S03]  /*10690*/  SHF.R.U32.HI R8, RZ, R9, R8 ;  /* 0x00000009ff087219 */ /* 0x000fc60000011608 */
[----:B------:R-:W-:-:S05]  /*106a0*/  IMAD.MOV R0, RZ, RZ, -R0 ;  /* 0x000000ffff007224 */ /* 0x000fca00078e0a00 */
[----:B------:R-:W-:-:S13]  /*106b0*/  ISETP.GE.AND P0, PT, R0, RZ, PT ;  /* 0x000000ff0000720c */ /* 0x000fda0003f06270 */
[----:B------:R-:W-:-:S05]  /*106c0*/  @!P0 VIADD R8, R8, 0x1 ;  /* 0x0000000108088836 */ /* 0x000fca0000000000 */
[----:B------:R-:W-:-:S04]  /*106d0*/  @!P1 SHF.L.U32 R8, R8, 0x1, RZ ;  /* 0x0000000108089819 */ /* 0x000fc800000006ff */
[----:B------:R-:W-:Y:S01]  /*106e0*/  LOP3.LUT R8, R8, 0x80000000, R3, 0xf8, !PT ;  /* 0x8000000008087812 */ /* 0x000fe200078ef803 */
[----:B------:R-:W-:Y:S06]  /*106f0*/  BRA `(.L_x_148) ;  /* 0x0000000000047947 */ /* 0x000fec0003800000 */
.L_x_149:
[----:B------:R1:W2:Y:S02]  /*10700*/  MUFU.RCP R8, R3 ;  /* 0x0000000300087308 */ /* 0x0002a40000001000 */
.L_x_148:
[----:B------:R-:W-:Y:S05]  /*10710*/  BSYNC B2 ;  /* 0x0000000000027941 */ /* 0x000fea0003800000 */
.L_x_146:
[----:B--2---:R-:W-:Y:S01]  /*10720*/  IMAD.MOV.U32 R0, RZ, RZ, R8 ;  /* 0x000000ffff007224 */ /* 0x004fe200078e0008 */
[----:B------:R-:W-:Y:S01]  /*10730*/  MOV R8, R14 ;  /* 0x0000000e00087202 */ /* 0x000fe20000000f00 */
[----:B------:R-:W-:-:S04]  /*10740*/  IMAD.MOV.U32 R9, RZ, RZ, 0x0 ;  /* 0x00000000ff097424 */ /* 0x000fc800078e00ff */
[----:B-1----:R-:W-:Y:S05]  /*10750*/  RET.REL.NODEC R8 `(_ZN7cutlass13device_kernelINS_4fmha6kernel28FmhaKernelTmaWarpSpecializedINS1_10collective30FmhaMainloopTmaWarpSpecializedINS_6half_tEffN4cute5tupleIJNS7_1CILi128EEESA_NS9_ILi80EEEEEENS8_IJiNS9_ILi1EEENS8_IJiiEEEEEESF_SF_NS4_14ResidualFusionEJNS2_6OptionILNS2_3TagE0ENS9_ILb1EEEEENSH_ILSI_2ESJ_EEEEENS4_15FmhaFwdEpilogueIS6_fNS8_IJNS9_ILi64EEESB_SA_EEEEENS2_23PersistentTileSchedulerEJSK_SL_EEEEEvNT_6ParamsE) ;  /* 0xfffffef808287950 */ /* 0x002fea0003c3ffff */
.L_x_150:
[----:B------:R-:W-:-:S00]  /*10760*/  BRA `(.L_x_150) ;  /* 0xfffffffc00fc7947 */ /* 0x000fc0000383ffff */
[----:B------:R-:W-:-:S00]  /*10770*/  NOP ;  /* 0x0000000000007918 */ /* 0x000fc00000000000 */
        /* <DEDUP_REMOVED lines=8> */
.L_x_151:


//--------------------- .nv.global.init           --------------------------
	.section	.nv.global.init,"aw",@progbits
.nv.global.init:
	.type		$str$24,@object
	.size		$str$24,($str$25 - $str$24)
$str$24:
        /*0000*/ 	.byte	0x28, 0x61, 0x64, 0x64, 0x72, 0x65, 0x73, 0x73, 0x20, 0x26, 0x20, 0x6d, 0x61, 0x73, 0x6b, 0x29
        /*0010*/ 	.byte	0x20, 0x3d, 0x3d, 0x20, 0x30, 0x00
	.type		$str$25,@object
	.size		$str$25,(__unnamed_1 - $str$25)
$str$25:
        /*0016*/ 	.byte	0x2f, 0x74, 0x6d, 0x70, 0x2f, 0x63, 0x75, 0x74, 0x6c, 0x61, 0x73, 0x73, 0x5f, 0x73, 0x77, 0x65
        /*0026*/ 	.byte	0x65, 0x70, 0x5f, 0x73, 0x72, 0x63, 0x2f, 0x69, 0x6e, 0x63, 0x6c, 0x75, 0x64, 0x65, 0x2f, 0x63
        /*0036*/ 	.byte	0x75, 0x74, 0x65, 0x2f, 0x70, 0x6f, 0x69, 0x6e, 0x74, 0x65, 0x72, 0x5f, 0x66, 0x6c, 0x61, 0x67
        /*0046*/ 	.byte	0x67, 0x65, 0x64, 0x2e, 0x68, 0x70, 0x70, 0x00
	.type		__unnamed_1,@object
	.size		__unnamed_1,(__unnamed_2 - __unnamed_1)
__unnamed_1:
        /*004e*/ 	.byte	0x61, 0x75, 0x74, 0x6f, 0x20, 0x63, 0x75, 0x74, 0x65, 0x3a, 0x3a, 0x61, 0x73, 0x5f, 0x70, 0x6f
        /* <DEDUP_REMOVED lines=27> */
        /*020e*/ 	.byte	0x3e, 0x3e, 0x3e, 0x3e, 0x3e, 0x5d, 0x00
	.type		__unnamed_2,@object
	.size		__unnamed_2,(.L_1 - __unnamed_2)
__unnamed_2:
        /* <DEDUP_REMOVED lines=29> */
.L_1:


//--------------------- .nv.shared._ZN7cutlass13device_kernelINS_4fmha6kernel28FmhaKernelTmaWarpSpecializedINS1_10collective30FmhaMainloopTmaWarpSpecializedINS_6half_tEffN4cute5tupleIJNS7_1CILi128EEESA_NS9_ILi80EEEEEENS8_IJiNS9_ILi1EEENS8_IJiiEEEEEESF_SF_NS4_14ResidualFusionEJNS2_6OptionILNS2_3TagE0ENS9_ILb1EEEEENSH_ILSI_2ESJ_EEEEENS4_15FmhaFwdEpilogueIS6_fNS8_IJNS9_ILi64EEESB_SA_EEEEENS2_23PersistentTileSchedulerEJSK_SL_EEEEEvNT_6ParamsE --------------------------
	.section	.nv.shared._ZN7cutlass13device_kernelINS_4fmha6kernel28FmhaKernelTmaWarpSpecializedINS1_10collective30FmhaMainloopTmaWarpSpecializedINS_6half_tEffN4cute5tupleIJNS7_1CILi128EEESA_NS9_ILi80EEEEEENS8_IJiNS9_ILi1EEENS8_IJiiEEEEEESF_SF_NS4_14ResidualFusionEJNS2_6OptionILNS2_3TagE0ENS9_ILb1EEEEENSH_ILSI_2ESJ_EEEEENS4_15FmhaFwdEpilogueIS6_fNS8_IJNS9_ILi64EEESB_SA_EEEEENS2_23PersistentTileSchedulerEJSK_SL_EEEEEvNT_6ParamsE,"aw",@nobits
	.sectionflags	@""
	.align	16
	.zero		1024


//--------------------- .nv.shared.reserved.0     --------------------------
	.section	.nv.shared.reserved.0,"aw",@nobits
	.weak		__nv_reservedSMEM_offset_0_alias
	.size		__nv_reservedSMEM_offset_0_alias, 0, 0
	.other		__nv_reservedSMEM_offset_0_alias,@"STO_CUDA_RESERVED_SHARED STV_DEFAULT"
__nv_reservedSMEM_offset_0_alias:
	.zero		0


//--------------------- .nv.global                --------------------------
	.section	.nv.global,"aw",@nobits
.nv.global:
	.type		_ZN39_INTERNAL_153654ee_4_k_cu_015c9d85_34734cute1_E,@object
	.size		_ZN39_INTERNAL_153654ee_4_k_cu_015c9d85_34734cute1_E,(_ZN39_INTERNAL_153654ee_4_k_cu_015c9d85_34734cuda3std3__45__cpo6cbeginE - _ZN39_INTERNAL_153654ee_4_k_cu_015c9d85_34734cute1_E)
_ZN39_INTERNAL_153654ee_4_k_cu_015c9d85_34734cute1_E:
	.zero		1
	.type		_ZN39_INTERNAL_153654ee_4_k_cu_015c9d85_34734cuda3std3__45__cpo6cbeginE,@object
	.size		_ZN39_INTERNAL_153654ee_4_k_cu_015c9d85_34734cuda3std3__45__cpo6cbeginE,(_ZN39_INTERNAL_153654ee_4_k_cu_015c9d85_34734cuda3std3__48in_placeE - _ZN39_INTERNAL_153654ee_4_k_cu_015c9d85_34734cuda3std3__45__cpo6cbeginE)
_ZN39_INTERNAL_153654ee_4_k_cu_015c9d85_34734cuda3std3__45__cpo6cbeginE:
	.zero		1
	.type		_ZN39_INTERNAL_153654ee_4_k_cu_015c9d85_34734cuda3std3__48in_placeE,@object
	.size		_ZN39_INTERNAL_153654ee_4_k_cu_015c9d85_34734cuda3std3__48in_placeE,(_ZN39_INTERNAL_153654ee_4_k_cu_015c9d85_34734cuda3std6ranges3__45__cpo9iter_moveE - _ZN39_INTERNAL_153654ee_4_k_cu_015c9d85_34734cuda3std3__48in_placeE)
_ZN39_INTERNAL_153654ee_4_k_cu_015c9d85_34734cuda3std3__48in_placeE:
	.zero		1
	.type		_ZN39_INTERNAL_153654ee_4_k_cu_015c9d85_34734cuda3std6ranges3__45__cpo9iter_moveE,@object
	.size		_ZN39_INTERNAL_153654ee_4_k_cu_015c9d85_34734cuda3std6ranges3__45__cpo9iter_moveE,(_ZN39_INTERNAL_153654ee_4_k_cu_015c9d85_34734cuda3std3__45__cpo5beginE - _ZN39_INTERNAL_153654ee_4_k_cu_015c9d85_34734cuda3std6ranges3__45__cpo9iter_moveE)
_ZN39_INTERNAL_153654ee_4_k_cu_015c9d85_34734cuda3std6ranges3__45__cpo9iter_moveE:
	.zero		1
	.type		_ZN39_INTERNAL_153654ee_4_k_cu_015c9d85_34734cuda3std3__45__cpo5beginE,@object
	.size		_ZN39_INTERNAL_153654ee_4_k_cu_015c9d85_34734cuda3std3__45__cpo5beginE,(_ZN39_INTERNAL_153654ee_4_k_cu_015c9d85_34734cuda3std3__441_GLOBAL__N__153654ee_4_k_cu_015c9d85_34736ignoreE - _ZN39_INTERNAL_153654ee_4_k_cu_015c9d85_34734cuda3std3__45__cpo5beginE)
_ZN39_INTERNAL_153654ee_4_k_cu_015c9d85_34734cuda3std3__45__cpo5beginE:
	.zero		1
	.type		_ZN39_INTERNAL_153654ee_4_k_cu_015c9d85_34734cuda3std3__441_GLOBAL__N__153654ee_4_k_cu_015c9d85_34736ignoreE,@object
	.size		_ZN39_INTERNAL_153654ee_4_k_cu_015c9d85_34734cuda3std3__441_GLOBAL__N__153654ee_4_k_cu_015c9d85_34736ignoreE,(_ZN39_INTERNAL_153654ee_4_k_cu_015c9d85_34734cute7productE - _ZN39_INTERNAL_153654ee_4_k_cu_015c9d85_34734cuda3std3__441_GLOBAL__N__153654ee_4_k_cu_015c9d85_34736ignoreE)
_ZN39_INTERNAL_153654ee_4_k_cu_015c9d85_34734cuda3std3__441_GLOBAL__N__153654ee_4_k_cu_015c9d85_34736ignoreE:
	.zero		1
	.type		_ZN39_INTERNAL_153654ee_4_k_cu_015c9d85_34734cute7productE,@object
	.size		_ZN39_INTERNAL_153654ee_4_k_cu_015c9d85_34734cute7productE,(_ZN39_INTERNAL_153654ee_4_k_cu_015c9d85_34734cuda3std3__45__cpo3endE - _ZN39_INTERNAL_153654ee_4_k_cu_015c9d85_34734cute7productE)
_ZN39_INTERNAL_153654ee_4_k_cu_015c9d85_34734cute7productE:
	.zero		1
	.type		_ZN39_INTERNAL_153654ee_4_k_cu_015c9d85_34734cuda3std3__45__cpo3endE,@object
	.size		_ZN39_INTERNAL_153654ee_4_k_cu_015c9d85_34734cuda3std3__45__cpo3endE,(_ZN39_INTERNAL_153654ee_4_k_cu_015c9d85_34734cuda3std3__419piecewise_constructE - _ZN39_INTERNAL_153654ee_4_k_cu_015c9d85_34734cuda3std3__45__cpo3endE)
_ZN39_INTERNAL_153654ee_4_k_cu_015c9d85_34734cuda3std3__45__cpo3endE:
	.zero		1
	.type		_ZN39_INTERNAL_153654ee_4_k_cu_015c9d85_34734cuda3std3__419piecewise_constructE,@object
	.size		_ZN39_INTERNAL_153654ee_4_k_cu_015c9d85_34734cuda3std3__419piecewise_constructE,(_ZN39_INTERNAL_153654ee_4_k_cu_015c9d85_34734cuda3std3__45__cpo4cendE - _ZN39_INTERNAL_153654ee_4_k_cu_015c9d85_34734cuda3std3__419piecewise_constructE)
_ZN39_INTERNAL_153654ee_4_k_cu_015c9d85_34734cuda3std3__419piecewise_constructE:
	.zero		1
	.type		_ZN39_INTERNAL_153654ee_4_k_cu_015c9d85_34734cuda3std3__45__cpo4cendE,@object
	.size		_ZN39_INTERNAL_153654ee_4_k_cu_015c9d85_34734cuda3std3__45__cpo4cendE,(_ZN39_INTERNAL_153654ee_4_k_cu_015c9d85_34734cuda3std6ranges3__45__cpo4swapE - _ZN39_INTERNAL_153654ee_4_k_cu_015c9d85_34734cuda3std3__45__cpo4cendE)
_ZN39_INTERNAL_153654ee_4_k_cu_015c9d85_34734cuda3std3__45__cpo4cendE:
	.zero		1
	.type		_ZN39_INTERNAL_153654ee_4_k_cu_015c9d85_34734cuda3std6ranges3__45__cpo4swapE,@object
	.size		_ZN39_INTERNAL_153654ee_4_k_cu_015c9d85_34734cuda3std6ranges3__45__cpo4swapE,(.L_9 - _ZN39_INTERNAL_153654ee_4_k_cu_015c9d85_34734cuda3std6ranges3__45__cpo4swapE)
_ZN39_INTERNAL_153654ee_4_k_cu_015c9d85_34734cuda3std6ranges3__45__cpo4swapE:
	.zero		1
.L_9:


//--------------------- .nv.constant0._ZN7cutlass13device_kernelINS_4fmha6kernel28FmhaKernelTmaWarpSpecializedINS1_10collective30FmhaMainloopTmaWarpSpecializedINS_6half_tEffN4cute5tupleIJNS7_1CILi128EEESA_NS9_ILi80EEEEEENS8_IJiNS9_ILi1EEENS8_IJiiEEEEEESF_SF_NS4_14ResidualFusionEJNS2_6OptionILNS2_3TagE0ENS9_ILb1EEEEENSH_ILSI_2ESJ_EEEEENS4_15FmhaFwdEpilogueIS6_fNS8_IJNS9_ILi64EEESB_SA_EEEEENS2_23PersistentTileSchedulerEJSK_SL_EEEEEvNT_6ParamsE --------------------------
	.section	.nv.constant0._ZN7cutlass13device_kernelINS_4fmha6kernel28FmhaKernelTmaWarpSpecializedINS1_10collective30FmhaMainloopTmaWarpSpecializedINS_6half_tEffN4cute5tupleIJNS7_1CILi128EEESA_NS9_ILi80EEEEEENS8_IJiNS9_ILi1EEENS8_IJiiEEEEEESF_SF_NS4_14ResidualFusionEJNS2_6OptionILNS2_3TagE0ENS9_ILb1EEEEENSH_ILSI_2ESJ_EEEEENS4_15FmhaFwdEpilogueIS6_fNS8_IJNS9_ILi64EEESB_SA_EEEEENS2_23PersistentTileSchedulerEJSK_SL_EEEEEvNT_6ParamsE,"a",@progbits
	.sectionflags	@""
	.align	4
.nv.constant0._ZN7cutlass13device_kernelINS_4fmha6kernel28FmhaKernelTmaWarpSpecializedINS1_10collective30FmhaMainloopTmaWarpSpecializedINS_6half_tEffN4cute5tupleIJNS7_1CILi128EEESA_NS9_ILi80EEEEEENS8_IJiNS9_ILi1EEENS8_IJiiEEEEEESF_SF_NS4_14ResidualFusionEJNS2_6OptionILNS2_3TagE0ENS9_ILb1EEEEENSH_ILSI_2ESJ_EEEEENS4_15FmhaFwdEpilogueIS6_fNS8_IJNS9_ILi64EEESB_SA_EEEEENS2_23PersistentTileSchedulerEJSK_SL_EEEEEvNT_6ParamsE:
	.zero		2688


//--------------------- SYMBOLS --------------------------

	.type		.nv.reservedSmem.offset0,@object
	.size		.nv.reservedSmem.offset0,0x4
	.type		__assertfail,@function
